// auto-generated by cutlass_sweep.gemm — config: {"arch": "sm_90", "cluster_m": 2, "cluster_n": 2, "dtype": "tf32", "dtype_b": "tf32", "layout": "nt", "stages": 0, "tile_k": 32, "tile_m": 128, "tile_n": 256}
#include "cutlass/cutlass.h"
#include "cutlass/gemm/collective/collective_builder.hpp"
#include "cutlass/gemm/device/gemm_universal_adapter.h"
#include "cutlass/gemm/kernel/gemm_universal.hpp"
#include "cutlass/epilogue/collective/collective_builder.hpp"

using ElemA = cutlass::tfloat32_t;
using ElemB = cutlass::tfloat32_t;
using ElemCD = cutlass::tfloat32_t;
using Acc  = float;
using TileShape    = cute::Shape<cute::_128, cute::_256, cute::_32>;
using ClusterShape = cute::Shape<cute::_2, cute::_2, cute::_1>;

using CollectiveEpilogue = typename cutlass::epilogue::collective::CollectiveBuilder<
    cutlass::arch::Sm90, cutlass::arch::OpClassTensorOp,
    TileShape, ClusterShape,
    cutlass::epilogue::collective::EpilogueTileAuto,
    Acc, Acc,
    ElemCD, cutlass::layout::RowMajor, 128 / cutlass::sizeof_bits<ElemCD>::value,
    ElemCD, cutlass::layout::RowMajor, 128 / cutlass::sizeof_bits<ElemCD>::value,
    cutlass::epilogue::collective::EpilogueScheduleAuto
  >::CollectiveOp;

using CollectiveMainloop = typename cutlass::gemm::collective::CollectiveBuilder<
    cutlass::arch::Sm90, cutlass::arch::OpClassTensorOp,
    ElemA, cutlass::layout::RowMajor, 128 / cutlass::sizeof_bits<ElemA>::value,
    ElemB, cutlass::layout::ColumnMajor, 128 / cutlass::sizeof_bits<ElemB>::value,
    Acc,
    TileShape, ClusterShape,
    cutlass::gemm::collective::StageCountAutoCarveout<static_cast<int>(sizeof(typename CollectiveEpilogue::SharedStorage))>,
    cutlass::gemm::collective::KernelScheduleAuto
  >::CollectiveOp;

using GemmKernel = cutlass::gemm::kernel::GemmUniversal<
    cute::Shape<int,int,int,int>,
    CollectiveMainloop,
    CollectiveEpilogue
>;
using Gemm = cutlass::gemm::device::GemmUniversalAdapter<GemmKernel>;

// Force the device kernel symbol into the cubin without needing a host main.
auto* _anchor = &cutlass::device_kernel<GemmKernel>;


// ===== COMPILED SASS (sm_90a) =====

	.target	sm_90a

	.elftype	@"ET_EXEC"


//--------------------- .note.nv.tkinfo           --------------------------
	.section	.note.nv.tkinfo,"",@"SHT_NOTE"
	.sectionflags	@"SHF_NOTE_NV_TKINFO"
	.tkinfo
        /*0018*/ 	.word	0x00000002
        /*0030*/ 	.string	""
        /*0030*/ 	.string	"ptxas"
        /*0030*/ 	.string	"Cuda compilation tools, release 13.0, V13.0.88"
        /*0030*/ 	.string	"Build cuda_13.0.r13.0/compiler.36424714_0"
        /*0030*/ 	.string	"-arch sm_90a -m 64 "



//--------------------- .note.nv.cuinfo           --------------------------
	.section	.note.nv.cuinfo,"",@"SHT_NOTE"
	.sectionflags	@"SHF_NOTE_NV_CUINFO"
        /*0018*/ 	.short	0x0002
        /*001a*/ 	.short	0x005a
        /*001c*/ 	.short	0x0082
	.zero		2


//--------------------- .nv.info                  --------------------------
	.section	.nv.info,"",@"SHT_CUDA_INFO"
	.align	4


	//----- nvinfo : EIATTR_REGCOUNT
	.align		4
        /*0000*/ 	.byte	0x04, 0x2f
        /*0002*/ 	.short	(.L_15 - .L_14)
	.align		4
.L_14:
        /*0004*/ 	.word	index@(_ZN7cutlass13device_kernelINS_4gemm6kernel13GemmUniversalIN4cute5tupleIJiiiiEEENS1_10collective13CollectiveMmaINS1_34MainloopSm90TmaGmmaWarpSpecializedILi4ENS5_IJNS4_1CILi2EEESB_NSA_ILi1EEEEEENS1_35KernelTmaWarpSpecializedCooperativeEEENS5_IJNSA_ILi128EEENSA_ILi256EEENSA_ILi32EEEEEENS_10tfloat32_tENS5_IJlSC_lEEESK_SL_NS4_8TiledMMAINS4_8MMA_AtomIJNS4_4SM904GMMA30MMA_64x256x8_F32TF32TF32_SS_TNILNSP_7ScaleInE1ELSR_1EEEEEENS4_6LayoutINS5_IJSB_SC_SC_EEENS5_IJSC_NSA_ILi0EEESW_EEEEENS5_IJNS4_10UnderscoreESZ_SZ_EEEEENS4_23SM90_TMA_LOAD_MULTICASTENS4_14ComposedLayoutINS4_7SwizzleILi3ELi4ELi3EEENS4_18smem_ptr_flag_bitsILi32EEENSU_INS5_IJNSA_ILi8EEESI_EEENS5_IJSI_SC_EEEEEEEvNS4_8identityES12_S1C_vS1D_EENS_8epilogue10collective6detail29Sm90TmaWarpSpecializedAdapterINS1G_15DefaultEpilogueISK_SL_SL_NS1F_6thread17LinearCombinationISK_Li1EffLNS1K_9ScaleType4KindE0ELNS_15FloatRoundStyleE2ESK_EENS1_15EpilogueDefaultEEEEEvvEEEEvNT_6ParamsE)
        /*0008*/ 	.word	0x000000a8


	//----- nvinfo : EIATTR_FRAME_SIZE
	.align		4
.L_15:
        /*000c*/ 	.byte	0x04, 0x11
        /*000e*/ 	.short	(.L_17 - .L_16)
	.align		4
.L_16:
        /*0010*/ 	.word	index@(_ZN7cutlass13device_kernelINS_4gemm6kernel13GemmUniversalIN4cute5tupleIJiiiiEEENS1_10collective13CollectiveMmaINS1_34MainloopSm90TmaGmmaWarpSpecializedILi4ENS5_IJNS4_1CILi2EEESB_NSA_ILi1EEEEEENS1_35KernelTmaWarpSpecializedCooperativeEEENS5_IJNSA_ILi128EEENSA_ILi256EEENSA_ILi32EEEEEENS_10tfloat32_tENS5_IJlSC_lEEESK_SL_NS4_8TiledMMAINS4_8MMA_AtomIJNS4_4SM904GMMA30MMA_64x256x8_F32TF32TF32_SS_TNILNSP_7ScaleInE1ELSR_1EEEEEENS4_6LayoutINS5_IJSB_SC_SC_EEENS5_IJSC_NSA_ILi0EEESW_EEEEENS5_IJNS4_10UnderscoreESZ_SZ_EEEEENS4_23SM90_TMA_LOAD_MULTICASTENS4_14ComposedLayoutINS4_7SwizzleILi3ELi4ELi3EEENS4_18smem_ptr_flag_bitsILi32EEENSU_INS5_IJNSA_ILi8EEESI_EEENS5_IJSI_SC_EEEEEEEvNS4_8identityES12_S1C_vS1D_EENS_8epilogue10collective6detail29Sm90TmaWarpSpecializedAdapterINS1G_15DefaultEpilogueISK_SL_SL_NS1F_6thread17LinearCombinationISK_Li1EffLNS1K_9ScaleType4KindE0ELNS_15FloatRoundStyleE2ESK_EENS1_15EpilogueDefaultEEEEEvvEEEEvNT_6ParamsE)
        /*0014*/ 	.word	0x00000000


	//----- nvinfo : EIATTR_MIN_STACK_SIZE
	.align		4
.L_17:
        /*0018*/ 	.byte	0x04, 0x12
        /*001a*/ 	.short	(.L_19 - .L_18)
	.align		4
.L_18:
        /*001c*/ 	.word	index@(_ZN7cutlass13device_kernelINS_4gemm6kernel13GemmUniversalIN4cute5tupleIJiiiiEEENS1_10collective13CollectiveMmaINS1_34MainloopSm90TmaGmmaWarpSpecializedILi4ENS5_IJNS4_1CILi2EEESB_NSA_ILi1EEEEEENS1_35KernelTmaWarpSpecializedCooperativeEEENS5_IJNSA_ILi128EEENSA_ILi256EEENSA_ILi32EEEEEENS_10tfloat32_tENS5_IJlSC_lEEESK_SL_NS4_8TiledMMAINS4_8MMA_AtomIJNS4_4SM904GMMA30MMA_64x256x8_F32TF32TF32_SS_TNILNSP_7ScaleInE1ELSR_1EEEEEENS4_6LayoutINS5_IJSB_SC_SC_EEENS5_IJSC_NSA_ILi0EEESW_EEEEENS5_IJNS4_10UnderscoreESZ_SZ_EEEEENS4_23SM90_TMA_LOAD_MULTICASTENS4_14ComposedLayoutINS4_7SwizzleILi3ELi4ELi3EEENS4_18smem_ptr_flag_bitsILi32EEENSU_INS5_IJNSA_ILi8EEESI_EEENS5_IJSI_SC_EEEEEEEvNS4_8identityES12_S1C_vS1D_EENS_8epilogue10collective6detail29Sm90TmaWarpSpecializedAdapterINS1G_15DefaultEpilogueISK_SL_SL_NS1F_6thread17LinearCombinationISK_Li1EffLNS1K_9ScaleType4KindE0ELNS_15FloatRoundStyleE2ESK_EENS1_15EpilogueDefaultEEEEEvvEEEEvNT_6ParamsE)
        /*0020*/ 	.word	0x00000000
.L_19:


//--------------------- .nv.compat                --------------------------
	.section	.nv.compat,"",@"SHT_CUDA_COMPAT_INFO"
	.align	4
        /*0000*/ 	.byte	0x02, 0x09, 0x01, 0x00, 0x02, 0x02, 0x04, 0x00, 0x02, 0x05, 0x05, 0x00, 0x03, 0x07, 0x01, 0x01
        /*0010*/ 	.byte	0x02, 0x03, 0x01, 0x00, 0x02, 0x06, 0x01, 0x00, 0x04, 0x0b, 0x08, 0x00, 0x00, 0x00, 0x00, 0x00
        /*0020*/ 	.byte	0x00, 0x00, 0x00, 0x00


//--------------------- .nv.info._ZN7cutlass13device_kernelINS_4gemm6kernel13GemmUniversalIN4cute5tupleIJiiiiEEENS1_10collective13CollectiveMmaINS1_34MainloopSm90TmaGmmaWarpSpecializedILi4ENS5_IJNS4_1CILi2EEESB_NSA_ILi1EEEEEENS1_35KernelTmaWarpSpecializedCooperativeEEENS5_IJNSA_ILi128EEENSA_ILi256EEENSA_ILi32EEEEEENS_10tfloat32_tENS5_IJlSC_lEEESK_SL_NS4_8TiledMMAINS4_8MMA_AtomIJNS4_4SM904GMMA30MMA_64x256x8_F32TF32TF32_SS_TNILNSP_7ScaleInE1ELSR_1EEEEEENS4_6LayoutINS5_IJSB_SC_SC_EEENS5_IJSC_NSA_ILi0EEESW_EEEEENS5_IJNS4_10UnderscoreESZ_SZ_EEEEENS4_23SM90_TMA_LOAD_MULTICASTENS4_14ComposedLayoutINS4_7SwizzleILi3ELi4ELi3EEENS4_18smem_ptr_flag_bitsILi32EEENSU_INS5_IJNSA_ILi8EEESI_EEENS5_IJSI_SC_EEEEEEEvNS4_8identityES12_S1C_vS1D_EENS_8epilogue10collective6detail29Sm90TmaWarpSpecializedAdapterINS1G_15DefaultEpilogueISK_SL_SL_NS1F_6thread17LinearCombinationISK_Li1EffLNS1K_9ScaleType4KindE0ELNS_15FloatRoundStyleE2ESK_EENS1_15EpilogueDefaultEEEEEvvEEEEvNT_6ParamsE --------------------------
	.section	.nv.info._ZN7cutlass13device_kernelINS_4gemm6kernel13GemmUniversalIN4cute5tupleIJiiiiEEENS1_10collective13CollectiveMmaINS1_34MainloopSm90TmaGmmaWarpSpecializedILi4ENS5_IJNS4_1CILi2EEESB_NSA_ILi1EEEEEENS1_35KernelTmaWarpSpecializedCooperativeEEENS5_IJNSA_ILi128EEENSA_ILi256EEENSA_ILi32EEEEEENS_10tfloat32_tENS5_IJlSC_lEEESK_SL_NS4_8TiledMMAINS4_8MMA_AtomIJNS4_4SM904GMMA30MMA_64x256x8_F32TF32TF32_SS_TNILNSP_7ScaleInE1ELSR_1EEEEEENS4_6LayoutINS5_IJSB_SC_SC_EEENS5_IJSC_NSA_ILi0EEESW_EEEEENS5_IJNS4_10UnderscoreESZ_SZ_EEEEENS4_23SM90_TMA_LOAD_MULTICASTENS4_14ComposedLayoutINS4_7SwizzleILi3ELi4ELi3EEENS4_18smem_ptr_flag_bitsILi32EEENSU_INS5_IJNSA_ILi8EEESI_EEENS5_IJSI_SC_EEEEEEEvNS4_8identityES12_S1C_vS1D_EENS_8epilogue10collective6detail29Sm90TmaWarpSpecializedAdapterINS1G_15DefaultEpilogueISK_SL_SL_NS1F_6thread17LinearCombinationISK_Li1EffLNS1K_9ScaleType4KindE0ELNS_15FloatRoundStyleE2ESK_EENS1_15EpilogueDefaultEEEEEvvEEEEvNT_6ParamsE,"",@"SHT_CUDA_INFO"
	.sectionflags	@""
	.align	4


	//----- nvinfo : EIATTR_CUDA_API_VERSION
	.align		4
        /*0000*/ 	.byte	0x04, 0x37
        /*0002*/ 	.short	(.L_21 - .L_20)
.L_20:
        /*0004*/ 	.word	0x00000082


	//----- nvinfo : EIATTR_KPARAM_INFO
	.align		4
.L_21:
        /*0008*/ 	.byte	0x04, 0x17
        /*000a*/ 	.short	(.L_23 - .L_22)
.L_22:
        /*000c*/ 	.word	0x00000000
        /*0010*/ 	.short	0x0000
        /*0012*/ 	.short	0x0070
        /*0014*/ 	.byte	0x00, 0xf0, 0x01, 0x10


	//----- nvinfo : EIATTR_SPARSE_MMA_MASK
	.align		4
.L_23:
        /*0018*/ 	.byte	0x03, 0x50
        /*001a*/ 	.short	0x0000


	//----- nvinfo : EIATTR_MAXREG_COUNT
	.align		4
        /*001c*/ 	.byte	0x03, 0x1b
        /*001e*/ 	.short	0x00a8


	//----- nvinfo : EIATTR_NUM_BARRIERS
	.align		4
        /*0020*/ 	.byte	0x02, 0x4c
        /*0022*/ 	.byte	0x01
	.zero		1


	//----- nvinfo : EIATTR_EXTERNS
	.align		4
        /*0024*/ 	.byte	0x04, 0x0f
        /*0026*/ 	.short	(.L_25 - .L_24)


	//   ....[0]....
	.align		4
.L_24:
        /*0028*/ 	.word	index@(__assertfail)


	//----- nvinfo : EIATTR_MERCURY_ISA_VERSION
	.align		4
.L_25:
        /*002c*/ 	.byte	0x03, 0x5f
        /*002e*/ 	.short	0x0101


	//----- nvinfo : EIATTR_INT_WARP_WIDE_INSTR_OFFSETS
	.align		4
        /*0030*/ 	.byte	0x04, 0x31
        /*0032*/ 	.short	(.L_27 - .L_26)


	//   ....[0]....
.L_26:
        /*0034*/ 	.word	0x00000480


	//   ....[1]....
        /*0038*/ 	.word	0x000004b0


	//   ....[2]....
        /*003c*/ 	.word	0x00000670


	//   ....[3]....
        /*0040*/ 	.word	0x00001d30


	//----- nvinfo : EIATTR_COOP_GROUP_MASK_REGIDS
	.align		4
.L_27:
        /*0044*/ 	.byte	0x04, 0x29
        /*0046*/ 	.short	(.L_29 - .L_28)


	//   ....[0]....
.L_28:
        /*0048*/ 	.word	0xffffffff


	//   ....[1]....
        /*004c*/ 	.word	0xffffffff


	//   ....[2]....
        /*0050*/ 	.word	0xffffffff


	//   ....[3]....
        /*0054*/ 	.word	0xffffffff


	//   ....[4]....
        /*0058*/ 	.word	0xffffffff


	//   ....[5]....
        /*005c*/ 	.word	0xffffffff


	//----- nvinfo : EIATTR_COOP_GROUP_INSTR_OFFSETS
	.align		4
.L_29:
        /*0060*/ 	.byte	0x04, 0x28
        /*0062*/ 	.short	(.L_31 - .L_30)


	//   ....[0]....
.L_30:
        /*0064*/ 	.word	0x00000060


	//   ....[1]....
        /*0068*/ 	.word	0x00000070


	//   ....[2]....
        /*006c*/ 	.word	0x00000130


	//   ....[3]....
        /*0070*/ 	.word	0x000002d0


	//   ....[4]....
        /*0074*/ 	.word	0x000007f0


	//   ....[5]....
        /*0078*/ 	.word	0x00001240


	//----- nvinfo : EIATTR_REG_RECONFIG
	.align		4
.L_31:
        /*007c*/ 	.byte	0x01, 0x54
	.zero		2


	//----- nvinfo : EIATTR_SYSCALL_OFFSETS
	.align		4
        /*0080*/ 	.byte	0x04, 0x46
        /*0082*/ 	.short	(.L_33 - .L_32)


	//   ....[0]....
.L_32:
        /*0084*/ 	.word	0x00001400


	//----- nvinfo : EIATTR_MBARRIER_INSTR_OFFSETS
	.align		4
.L_33:
        /*0088*/ 	.byte	0x04, 0x39
        /*008a*/ 	.short	(.L_35 - .L_34)


	//   ....[0]....
.L_34:
        /*008c*/ 	.word	0x00000230
        /*0090*/ 	.word	0x000000ff
        /*0094*/ 	.word	0x00000000
        /*0098*/ 	.short	0x0100
        /*009a*/ 	.byte	0x08
	.zero		1


	//   ....[1]....
        /*009c*/ 	.word	0x00000240
        /*00a0*/ 	.word	0x000000ff
        /*00a4*/ 	.word	0x00000020
        /*00a8*/ 	.short	0x0100
        /*00aa*/ 	.byte	0x08
	.zero		1


	//   ....[2]....
        /*00ac*/ 	.word	0x00000250
        /*00b0*/ 	.word	0x000000ff
        /*00b4*/ 	.word	0x00000008
        /*00b8*/ 	.short	0x0100
        /*00ba*/ 	.byte	0x08
	.zero		1


	//   ....[3]....
        /*00bc*/ 	.word	0x00000260
        /*00c0*/ 	.word	0x000000ff
        /*00c4*/ 	.word	0x00000028
        /*00c8*/ 	.short	0x0100
        /*00ca*/ 	.byte	0x08
	.zero		1


	//   ....[4]....
        /*00cc*/ 	.word	0x00000270
        /*00d0*/ 	.word	0x000000ff
        /*00d4*/ 	.word	0x00000010
        /*00d8*/ 	.short	0x0100
        /*00da*/ 	.byte	0x08
	.zero		1


	//   ....[5]....
        /*00dc*/ 	.word	0x00000280
        /*00e0*/ 	.word	0x000000ff
        /*00e4*/ 	.word	0x00000030
        /*00e8*/ 	.short	0x0100
        /*00ea*/ 	.byte	0x08
	.zero		1


	//   ....[6]....
        /*00ec*/ 	.word	0x00000290
        /*00f0*/ 	.word	0x000000ff
        /*00f4*/ 	.word	0x00000018
        /*00f8*/ 	.short	0x0100
        /*00fa*/ 	.byte	0x08
	.zero		1


	//   ....[7]....
        /*00fc*/ 	.word	0x000002a0
        /*0100*/ 	.word	0x000000ff
        /*0104*/ 	.word	0x00000038
        /*0108*/ 	.short	0x0100
        /*010a*/ 	.byte	0x08
	.zero		1


	//   ....[8]....
        /*010c*/ 	.word	0x000006f0
        /*0110*/ 	.word	0x000000ff
        /*0114*/ 	.word	0x00000050
        /*0118*/ 	.short	0x0100
        /*011a*/ 	.byte	0x06
	.zero		1


	//   ....[9]....
        /*011c*/ 	.word	0x00000780
        /*0120*/ 	.word	0x000000ff
        /*0124*/ 	.word	0x00000058
        /*0128*/ 	.short	0x0100
        /*012a*/ 	.byte	0x06
	.zero		1


	//   ....[10]....
        /*012c*/ 	.word	0x000014c0
        /*0130*/ 	.word	0x00000003
        /*0134*/ 	.word	0x00000000
        /*0138*/ 	.short	0x010a
        /*013a*/ 	.byte	0x3f
	.zero		1


	//   ....[11]....
        /*013c*/ 	.word	0x00001500
        /*0140*/ 	.word	0x00000003
        /*0144*/ 	.word	0x00000000
        /*0148*/ 	.short	0x010a
        /*014a*/ 	.byte	0x3f
	.zero		1


	//   ....[12]....
        /*014c*/ 	.word	0x00001900
        /*0150*/ 	.word	0x00000005
        /*0154*/ 	.word	0x00000000
        /*0158*/ 	.short	0x010a
        /*015a*/ 	.byte	0x3f
	.zero		1


	//   ....[13]....
        /*015c*/ 	.word	0x00001940
        /*0160*/ 	.word	0x00000005
        /*0164*/ 	.word	0x00000000
        /*0168*/ 	.short	0x010a
        /*016a*/ 	.byte	0x3f
	.zero		1


	//   ....[14]....
        /*016c*/ 	.word	0x00001bd0
        /*0170*/ 	.word	0x00000005
        /*0174*/ 	.word	0x00000000
        /*0178*/ 	.short	0x0101
        /*017a*/ 	.byte	0x3f
	.zero		1


	//   ....[15]....
        /*017c*/ 	.word	0x00001db0
        /*0180*/ 	.word	0x00000003
        /*0184*/ 	.word	0x00000000
        /*0188*/ 	.short	0x0101
        /*018a*/ 	.byte	0x3f
	.zero		1


	//   ....[16]....
        /*018c*/ 	.word	0x0000ac80
        /*0190*/ 	.word	0x00000016
        /*0194*/ 	.word	0x00000020
        /*0198*/ 	.short	0x010a
        /*019a*/ 	.byte	0x3f
	.zero		1


	//   ....[17]....
        /*019c*/ 	.word	0x0000b060
        /*01a0*/ 	.word	0x00000004
        /*01a4*/ 	.word	0x00000058
        /*01a8*/ 	.short	0x0101
        /*01aa*/ 	.byte	0x3f
	.zero		1


	//   ....[18]....
        /*01ac*/ 	.word	0x0000b770
        /*01b0*/ 	.word	0x00000005
        /*01b4*/ 	.word	0x00000000
        /*01b8*/ 	.short	0x010a
        /*01ba*/ 	.byte	0x3f
	.zero		1


	//   ....[19]....
        /*01bc*/ 	.word	0x0000b7f0
        /*01c0*/ 	.word	0x00000007
        /*01c4*/ 	.word	0x00000000
        /*01c8*/ 	.short	0x010a
        /*01ca*/ 	.byte	0x3f
	.zero		1


	//   ....[20]....
        /*01cc*/ 	.word	0x0000b880
        /*01d0*/ 	.word	0x00000006
        /*01d4*/ 	.word	0x00000000
        /*01d8*/ 	.short	0x010a
        /*01da*/ 	.byte	0x3f
	.zero		1


	//   ....[21]....
        /*01dc*/ 	.word	0x0000b910
        /*01e0*/ 	.word	0x00000003
        /*01e4*/ 	.word	0x00000000
        /*01e8*/ 	.short	0x010a
        /*01ea*/ 	.byte	0x3f
	.zero		1


	//   ....[22]....
        /*01ec*/ 	.word	0x0000b970
        /*01f0*/ 	.word	0x00000003
        /*01f4*/ 	.word	0x00000000
        /*01f8*/ 	.short	0x010a
        /*01fa*/ 	.byte	0x3f
	.zero		1


	//   ....[23]....
        /*01fc*/ 	.word	0x0000b9c0
        /*0200*/ 	.word	0x00000005
        /*0204*/ 	.word	0x00000000
        /*0208*/ 	.short	0x010a
        /*020a*/ 	.byte	0x3f
	.zero		1


	//   ....[24]....
        /*020c*/ 	.word	0x0000ba90
        /*0210*/ 	.word	0x00000016
        /*0214*/ 	.word	0x00000020
        /*0218*/ 	.short	0x010a
        /*021a*/ 	.byte	0x3f
	.zero		1


	//   ....[25]....
        /*021c*/ 	.word	0x0000bb60
        /*0220*/ 	.word	0x00000005
        /*0224*/ 	.word	0x00000000
        /*0228*/ 	.short	0x010a
        /*022a*/ 	.byte	0x3f
	.zero		1


	//   ....[26]....
        /*022c*/ 	.word	0x0000bbb0
        /*0230*/ 	.word	0x00000007
        /*0234*/ 	.word	0x00000000
        /*0238*/ 	.short	0x010a
        /*023a*/ 	.byte	0x3f
	.zero		1


	//   ....[27]....
        /*023c*/ 	.word	0x0000bc00
        /*0240*/ 	.word	0x00000006
        /*0244*/ 	.word	0x00000000
        /*0248*/ 	.short	0x010a
        /*024a*/ 	.byte	0x3f
	.zero		1


	//----- nvinfo : EIATTR_NUM_MBARRIERS
	.align		4
.L_35:
        /*024c*/ 	.byte	0x03, 0x38
        /*024e*/ 	.short	0x000a


	//----- nvinfo : EIATTR_EXIT_INSTR_OFFSETS
	.align		4
        /*0250*/ 	.byte	0x04, 0x1c
        /*0252*/ 	.short	(.L_37 - .L_36)


	//   ....[0]....
.L_36:
        /*0254*/ 	.word	0x00000950


	//   ....[1]....
        /*0258*/ 	.word	0x00001170


	//   ....[2]....
        /*025c*/ 	.word	0x0000a2b0


	//   ....[3]....
        /*0260*/ 	.word	0x0000a810


	//   ....[4]....
        /*0264*/ 	.word	0x0000b960


	//----- nvinfo : EIATTR_MAX_THREADS
	.align		4
.L_37:
        /*0268*/ 	.byte	0x04, 0x05
        /*026a*/ 	.short	(.L_39 - .L_38)
.L_38:
        /*026c*/ 	.word	0x00000180
        /*0270*/ 	.word	0x00000001
        /*0274*/ 	.word	0x00000001


	//----- nvinfo : EIATTR_CRS_STACK_SIZE
	.align		4
.L_39:
        /*0278*/ 	.byte	0x04, 0x1e
        /*027a*/ 	.short	(.L_41 - .L_40)
.L_40:
        /*027c*/ 	.word	0x00000000


	//----- nvinfo : EIATTR_CBANK_PARAM_SIZE
	.align		4
.L_41:
        /*0280*/ 	.byte	0x03, 0x19
        /*0282*/ 	.short	0x0470


	//----- nvinfo : EIATTR_PARAM_CBANK
	.align		4
        /*0284*/ 	.byte	0x04, 0x0a
        /*0286*/ 	.short	(.L_43 - .L_42)
	.align		4
.L_42:
        /*0288*/ 	.word	index@(.nv.constant0._ZN7cutlass13device_kernelINS_4gemm6kernel13GemmUniversalIN4cute5tupleIJiiiiEEENS1_10collective13CollectiveMmaINS1_34MainloopSm90TmaGmmaWarpSpecializedILi4ENS5_IJNS4_1CILi2EEESB_NSA_ILi1EEEEEENS1_35KernelTmaWarpSpecializedCooperativeEEENS5_IJNSA_ILi128EEENSA_ILi256EEENSA_ILi32EEEEEENS_10tfloat32_tENS5_IJlSC_lEEESK_SL_NS4_8TiledMMAINS4_8MMA_AtomIJNS4_4SM904GMMA30MMA_64x256x8_F32TF32TF32_SS_TNILNSP_7ScaleInE1ELSR_1EEEEEENS4_6LayoutINS5_IJSB_SC_SC_EEENS5_IJSC_NSA_ILi0EEESW_EEEEENS5_IJNS4_10UnderscoreESZ_SZ_EEEEENS4_23SM90_TMA_LOAD_MULTICASTENS4_14ComposedLayoutINS4_7SwizzleILi3ELi4ELi3EEENS4_18smem_ptr_flag_bitsILi32EEENSU_INS5_IJNSA_ILi8EEESI_EEENS5_IJSI_SC_EEEEEEEvNS4_8identityES12_S1C_vS1D_EENS_8epilogue10collective6detail29Sm90TmaWarpSpecializedAdapterINS1G_15DefaultEpilogueISK_SL_SL_NS1F_6thread17LinearCombinationISK_Li1EffLNS1K_9ScaleType4KindE0ELNS_15FloatRoundStyleE2ESK_EENS1_15EpilogueDefaultEEEEEvvEEEEvNT_6ParamsE)
        /*028c*/ 	.short	0x0210
        /*028e*/ 	.short	0x0470


	//----- nvinfo : EIATTR_SW_WAR
	.align		4
.L_43:
        /*0290*/ 	.byte	0x04, 0x36
        /*0292*/ 	.short	(.L_45 - .L_44)
.L_44:
        /*0294*/ 	.word	0x00000008
.L_45:


//--------------------- .nv.callgraph             --------------------------
	.section	.nv.callgraph,"",@"SHT_CUDA_CALLGRAPH"
	.align	4
	.sectionentsize	8
	.align		4
        /*0000*/ 	.word	0x00000000
	.align		4
        /*0004*/ 	.word	0xffffffff
	.align		4
        /*0008*/ 	.word	index@(_ZN7cutlass13device_kernelINS_4gemm6kernel13GemmUniversalIN4cute5tupleIJiiiiEEENS1_10collective13CollectiveMmaINS1_34MainloopSm90TmaGmmaWarpSpecializedILi4ENS5_IJNS4_1CILi2EEESB_NSA_ILi1EEEEEENS1_35KernelTmaWarpSpecializedCooperativeEEENS5_IJNSA_ILi128EEENSA_ILi256EEENSA_ILi32EEEEEENS_10tfloat32_tENS5_IJlSC_lEEESK_SL_NS4_8TiledMMAINS4_8MMA_AtomIJNS4_4SM904GMMA30MMA_64x256x8_F32TF32TF32_SS_TNILNSP_7ScaleInE1ELSR_1EEEEEENS4_6LayoutINS5_IJSB_SC_SC_EEENS5_IJSC_NSA_ILi0EEESW_EEEEENS5_IJNS4_10UnderscoreESZ_SZ_EEEEENS4_23SM90_TMA_LOAD_MULTICASTENS4_14ComposedLayoutINS4_7SwizzleILi3ELi4ELi3EEENS4_18smem_ptr_flag_bitsILi32EEENSU_INS5_IJNSA_ILi8EEESI_EEENS5_IJSI_SC_EEEEEEEvNS4_8identityES12_S1C_vS1D_EENS_8epilogue10collective6detail29Sm90TmaWarpSpecializedAdapterINS1G_15DefaultEpilogueISK_SL_SL_NS1F_6thread17LinearCombinationISK_Li1EffLNS1K_9ScaleType4KindE0ELNS_15FloatRoundStyleE2ESK_EENS1_15EpilogueDefaultEEEEEvvEEEEvNT_6ParamsE)
	.align		4
        /*000c*/ 	.word	index@(__assertfail)
	.align		4
        /*0010*/ 	.word	0x00000000
	.align		4
        /*0014*/ 	.word	0xfffffffe
	.align		4
        /*0018*/ 	.word	0x00000000
	.align		4
        /*001c*/ 	.word	0xfffffffd
	.align		4
        /*0020*/ 	.word	0x00000000
	.align		4
        /*0024*/ 	.word	0xfffffffc


//--------------------- .nv.constant4             --------------------------
	.section	.nv.constant4,"a",@progbits
	.align	8
	.align		8
.nv.constant4:
        /*0000*/ 	.dword	__assertfail
	.align		8
        /*0008*/ 	.dword	__unnamed_1
	.align		8
        /*0010*/ 	.dword	_ZN40_INTERNAL_474522d4_4_k_cu_973768fe_185574cuda3std3__45__cpo5beginE
	.align		8
        /*0018*/ 	.dword	_ZN40_INTERNAL_474522d4_4_k_cu_973768fe_185574cuda3std3__45__cpo3endE
	.align		8
        /*0020*/ 	.dword	_ZN40_INTERNAL_474522d4_4_k_cu_973768fe_185574cuda3std3__45__cpo6cbeginE
	.align		8
        /*0028*/ 	.dword	_ZN40_INTERNAL_474522d4_4_k_cu_973768fe_185574cuda3std3__45__cpo4cendE
	.align		8
        /*0030*/ 	.dword	_ZN40_INTERNAL_474522d4_4_k_cu_973768fe_185574cuda3std3__442_GLOBAL__N__474522d4_4_k_cu_973768fe_185576ignoreE
	.align		8
        /*0038*/ 	.dword	_ZN40_INTERNAL_474522d4_4_k_cu_973768fe_185574cuda3std3__419piecewise_constructE
	.align		8
        /*0040*/ 	.dword	_ZN40_INTERNAL_474522d4_4_k_cu_973768fe_185574cuda3std3__48in_placeE
	.align		8
        /*0048*/ 	.dword	_ZN40_INTERNAL_474522d4_4_k_cu_973768fe_185574cuda3std6ranges3__45__cpo4swapE
	.align		8
        /*0050*/ 	.dword	_ZN40_INTERNAL_474522d4_4_k_cu_973768fe_185574cuda3std6ranges3__45__cpo9iter_moveE
	.align		8
        /*0058*/ 	.dword	_ZN40_INTERNAL_474522d4_4_k_cu_973768fe_185574cute7productE
	.align		8
        /*0060*/ 	.dword	_ZN40_INTERNAL_474522d4_4_k_cu_973768fe_185574cute1_E
	.align		8
        /*0068*/ 	.dword	$str$22
	.align		8
        /*0070*/ 	.dword	$str$23


//--------------------- .text._ZN7cutlass13device_kernelINS_4gemm6kernel13GemmUniversalIN4cute5tupleIJiiiiEEENS1_10collective13CollectiveMmaINS1_34MainloopSm90TmaGmmaWarpSpecializedILi4ENS5_IJNS4_1CILi2EEESB_NSA_ILi1EEEEEENS1_35KernelTmaWarpSpecializedCooperativeEEENS5_IJNSA_ILi128EEENSA_ILi256EEENSA_ILi32EEEEEENS_10tfloat32_tENS5_IJlSC_lEEESK_SL_NS4_8TiledMMAINS4_8MMA_AtomIJNS4_4SM904GMMA30MMA_64x256x8_F32TF32TF32_SS_TNILNSP_7ScaleInE1ELSR_1EEEEEENS4_6LayoutINS5_IJSB_SC_SC_EEENS5_IJSC_NSA_ILi0EEESW_EEEEENS5_IJNS4_10UnderscoreESZ_SZ_EEEEENS4_23SM90_TMA_LOAD_MULTICASTENS4_14ComposedLayoutINS4_7SwizzleILi3ELi4ELi3EEENS4_18smem_ptr_flag_bitsILi32EEENSU_INS5_IJNSA_ILi8EEESI_EEENS5_IJSI_SC_EEEEEEEvNS4_8identityES12_S1C_vS1D_EENS_8epilogue10collective6detail29Sm90TmaWarpSpecializedAdapterINS1G_15DefaultEpilogueISK_SL_SL_NS1F_6thread17LinearCombinationISK_Li1EffLNS1K_9ScaleType4KindE0ELNS_15FloatRoundStyleE2ESK_EENS1_15EpilogueDefaultEEEEEvvEEEEvNT_6ParamsE --------------------------
	.section	.text._ZN7cutlass13device_kernelINS_4gemm6kernel13GemmUniversalIN4cute5tupleIJiiiiEEENS1_10collective13CollectiveMmaINS1_34MainloopSm90TmaGmmaWarpSpecializedILi4ENS5_IJNS4_1CILi2EEESB_NSA_ILi1EEEEEENS1_35KernelTmaWarpSpecializedCooperativeEEENS5_IJNSA_ILi128EEENSA_ILi256EEENSA_ILi32EEEEEENS_10tfloat32_tENS5_IJlSC_lEEESK_SL_NS4_8TiledMMAINS4_8MMA_AtomIJNS4_4SM904GMMA30MMA_64x256x8_F32TF32TF32_SS_TNILNSP_7ScaleInE1ELSR_1EEEEEENS4_6LayoutINS5_IJSB_SC_SC_EEENS5_IJSC_NSA_ILi0EEESW_EEEEENS5_IJNS4_10UnderscoreESZ_SZ_EEEEENS4_23SM90_TMA_LOAD_MULTICASTENS4_14ComposedLayoutINS4_7SwizzleILi3ELi4ELi3EEENS4_18smem_ptr_flag_bitsILi32EEENSU_INS5_IJNSA_ILi8EEESI_EEENS5_IJSI_SC_EEEEEEEvNS4_8identityES12_S1C_vS1D_EENS_8epilogue10collective6detail29Sm90TmaWarpSpecializedAdapterINS1G_15DefaultEpilogueISK_SL_SL_NS1F_6thread17LinearCombinationISK_Li1EffLNS1K_9ScaleType4KindE0ELNS_15FloatRoundStyleE2ESK_EENS1_15EpilogueDefaultEEEEEvvEEEEvNT_6ParamsE,"ax",@progbits
	.align	128
.text._ZN7cutlass13device_kernelINS_4gemm6kernel13GemmUniversalIN4cute5tupleIJiiiiEEENS1_10collective13CollectiveMmaINS1_34MainloopSm90TmaGmmaWarpSpecializedILi4ENS5_IJNS4_1CILi2EEESB_NSA_ILi1EEEEEENS1_35KernelTmaWarpSpecializedCooperativeEEENS5_IJNSA_ILi128EEENSA_ILi256EEENSA_ILi32EEEEEENS_10tfloat32_tENS5_IJlSC_lEEESK_SL_NS4_8TiledMMAINS4_8MMA_AtomIJNS4_4SM904GMMA30MMA_64x256x8_F32TF32TF32_SS_TNILNSP_7ScaleInE1ELSR_1EEEEEENS4_6LayoutINS5_IJSB_SC_SC_EEENS5_IJSC_NSA_ILi0EEESW_EEEEENS5_IJNS4_10UnderscoreESZ_SZ_EEEEENS4_23SM90_TMA_LOAD_MULTICASTENS4_14ComposedLayoutINS4_7SwizzleILi3ELi4ELi3EEENS4_18smem_ptr_flag_bitsILi32EEENSU_INS5_IJNSA_ILi8EEESI_EEENS5_IJSI_SC_EEEEEEEvNS4_8identityES12_S1C_vS1D_EENS_8epilogue10collective6detail29Sm90TmaWarpSpecializedAdapterINS1G_15DefaultEpilogueISK_SL_SL_NS1F_6thread17LinearCombinationISK_Li1EffLNS1K_9ScaleType4KindE0ELNS_15FloatRoundStyleE2ESK_EENS1_15EpilogueDefaultEEEEEvvEEEEvNT_6ParamsE:
        .type           _ZN7cutlass13device_kernelINS_4gemm6kernel13GemmUniversalIN4cute5tupleIJiiiiEEENS1_10collective13CollectiveMmaINS1_34MainloopSm90TmaGmmaWarpSpecializedILi4ENS5_IJNS4_1CILi2EEESB_NSA_ILi1EEEEEENS1_35KernelTmaWarpSpecializedCooperativeEEENS5_IJNSA_ILi128EEENSA_ILi256EEENSA_ILi32EEEEEENS_10tfloat32_tENS5_IJlSC_lEEESK_SL_NS4_8TiledMMAINS4_8MMA_AtomIJNS4_4SM904GMMA30MMA_64x256x8_F32TF32TF32_SS_TNILNSP_7ScaleInE1ELSR_1EEEEEENS4_6LayoutINS5_IJSB_SC_SC_EEENS5_IJSC_NSA_ILi0EEESW_EEEEENS5_IJNS4_10UnderscoreESZ_SZ_EEEEENS4_23SM90_TMA_LOAD_MULTICASTENS4_14ComposedLayoutINS4_7SwizzleILi3ELi4ELi3EEENS4_18smem_ptr_flag_bitsILi32EEENSU_INS5_IJNSA_ILi8EEESI_EEENS5_IJSI_SC_EEEEEEEvNS4_8identityES12_S1C_vS1D_EENS_8epilogue10collective6detail29Sm90TmaWarpSpecializedAdapterINS1G_15DefaultEpilogueISK_SL_SL_NS1F_6thread17LinearCombinationISK_Li1EffLNS1K_9ScaleType4KindE0ELNS_15FloatRoundStyleE2ESK_EENS1_15EpilogueDefaultEEEEEvvEEEEvNT_6ParamsE,@function
        .size           _ZN7cutlass13device_kernelINS_4gemm6kernel13GemmUniversalIN4cute5tupleIJiiiiEEENS1_10collective13CollectiveMmaINS1_34MainloopSm90TmaGmmaWarpSpecializedILi4ENS5_IJNS4_1CILi2EEESB_NSA_ILi1EEEEEENS1_35KernelTmaWarpSpecializedCooperativeEEENS5_IJNSA_ILi128EEENSA_ILi256EEENSA_ILi32EEEEEENS_10tfloat32_tENS5_IJlSC_lEEESK_SL_NS4_8TiledMMAINS4_8MMA_AtomIJNS4_4SM904GMMA30MMA_64x256x8_F32TF32TF32_SS_TNILNSP_7ScaleInE1ELSR_1EEEEEENS4_6LayoutINS5_IJSB_SC_SC_EEENS5_IJSC_NSA_ILi0EEESW_EEEEENS5_IJNS4_10UnderscoreESZ_SZ_EEEEENS4_23SM90_TMA_LOAD_MULTICASTENS4_14ComposedLayoutINS4_7SwizzleILi3ELi4ELi3EEENS4_18smem_ptr_flag_bitsILi32EEENSU_INS5_IJNSA_ILi8EEESI_EEENS5_IJSI_SC_EEEEEEEvNS4_8identityES12_S1C_vS1D_EENS_8epilogue10collective6detail29Sm90TmaWarpSpecializedAdapterINS1G_15DefaultEpilogueISK_SL_SL_NS1F_6thread17LinearCombinationISK_Li1EffLNS1K_9ScaleType4KindE0ELNS_15FloatRoundStyleE2ESK_EENS1_15EpilogueDefaultEEEEEvvEEEEvNT_6ParamsE,(.L_x_325 - _ZN7cutlass13device_kernelINS_4gemm6kernel13GemmUniversalIN4cute5tupleIJiiiiEEENS1_10collective13CollectiveMmaINS1_34MainloopSm90TmaGmmaWarpSpecializedILi4ENS5_IJNS4_1CILi2EEESB_NSA_ILi1EEEEEENS1_35KernelTmaWarpSpecializedCooperativeEEENS5_IJNSA_ILi128EEENSA_ILi256EEENSA_ILi32EEEEEENS_10tfloat32_tENS5_IJlSC_lEEESK_SL_NS4_8TiledMMAINS4_8MMA_AtomIJNS4_4SM904GMMA30MMA_64x256x8_F32TF32TF32_SS_TNILNSP_7ScaleInE1ELSR_1EEEEEENS4_6LayoutINS5_IJSB_SC_SC_EEENS5_IJSC_NSA_ILi0EEESW_EEEEENS5_IJNS4_10UnderscoreESZ_SZ_EEEEENS4_23SM90_TMA_LOAD_MULTICASTENS4_14ComposedLayoutINS4_7SwizzleILi3ELi4ELi3EEENS4_18smem_ptr_flag_bitsILi32EEENSU_INS5_IJNSA_ILi8EEESI_EEENS5_IJSI_SC_EEEEEEEvNS4_8identityES12_S1C_vS1D_EENS_8epilogue10collective6detail29Sm90TmaWarpSpecializedAdapterINS1G_15DefaultEpilogueISK_SL_SL_NS1F_6thread17LinearCombinationISK_Li1EffLNS1K_9ScaleType4KindE0ELNS_15FloatRoundStyleE2ESK_EENS1_15EpilogueDefaultEEEEEvvEEEEvNT_6ParamsE)
        .other          _ZN7cutlass13device_kernelINS_4gemm6kernel13GemmUniversalIN4cute5tupleIJiiiiEEENS1_10collective13CollectiveMmaINS1_34MainloopSm90TmaGmmaWarpSpecializedILi4ENS5_IJNS4_1CILi2EEESB_NSA_ILi1EEEEEENS1_35KernelTmaWarpSpecializedCooperativeEEENS5_IJNSA_ILi128EEENSA_ILi256EEENSA_ILi32EEEEEENS_10tfloat32_tENS5_IJlSC_lEEESK_SL_NS4_8TiledMMAINS4_8MMA_AtomIJNS4_4SM904GMMA30MMA_64x256x8_F32TF32TF32_SS_TNILNSP_7ScaleInE1ELSR_1EEEEEENS4_6LayoutINS5_IJSB_SC_SC_EEENS5_IJSC_NSA_ILi0EEESW_EEEEENS5_IJNS4_10UnderscoreESZ_SZ_EEEEENS4_23SM90_TMA_LOAD_MULTICASTENS4_14ComposedLayoutINS4_7SwizzleILi3ELi4ELi3EEENS4_18smem_ptr_flag_bitsILi32EEENSU_INS5_IJNSA_ILi8EEESI_EEENS5_IJSI_SC_EEEEEEEvNS4_8identityES12_S1C_vS1D_EENS_8epilogue10collective6detail29Sm90TmaWarpSpecializedAdapterINS1G_15DefaultEpilogueISK_SL_SL_NS1F_6thread17LinearCombinationISK_Li1EffLNS1K_9ScaleType4KindE0ELNS_15FloatRoundStyleE2ESK_EENS1_15EpilogueDefaultEEEEEvvEEEEvNT_6ParamsE,@"STO_CUDA_ENTRY STV_DEFAULT"
_ZN7cutlass13device_kernelINS_4gemm6kernel13GemmUniversalIN4cute5tupleIJiiiiEEENS1_10collective13CollectiveMmaINS1_34MainloopSm90TmaGmmaWarpSpecializedILi4ENS5_IJNS4_1CILi2EEESB_NSA_ILi1EEEEEENS1_35KernelTmaWarpSpecializedCooperativeEEENS5_IJNSA_ILi128EEENSA_ILi256EEENSA_ILi32EEEEEENS_10tfloat32_tENS5_IJlSC_lEEESK_SL_NS4_8TiledMMAINS4_8MMA_AtomIJNS4_4SM904GMMA30MMA_64x256x8_F32TF32TF32_SS_TNILNSP_7ScaleInE1ELSR_1EEEEEENS4_6LayoutINS5_IJSB_SC_SC_EEENS5_IJSC_NSA_ILi0EEESW_EEEEENS5_IJNS4_10UnderscoreESZ_SZ_EEEEENS4_23SM90_TMA_LOAD_MULTICASTENS4_14ComposedLayoutINS4_7SwizzleILi3ELi4ELi3EEENS4_18smem_ptr_flag_bitsILi32EEENSU_INS5_IJNSA_ILi8EEESI_EEENS5_IJSI_SC_EEEEEEEvNS4_8identityES12_S1C_vS1D_EENS_8epilogue10collective6detail29Sm90TmaWarpSpecializedAdapterINS1G_15DefaultEpilogueISK_SL_SL_NS1F_6thread17LinearCombinationISK_Li1EffLNS1K_9ScaleType4KindE0ELNS_15FloatRoundStyleE2ESK_EENS1_15EpilogueDefaultEEEEEvvEEEEvNT_6ParamsE:
[----:B------:R-:W0:Y:S01]  /*0000*/  LDC R1, c[0x0][0x28] ;  /* 0x00000a00ff017b82 */ /* 0x000e220000000800 */
[----:B------:R-:W1:Y:S01]  /*0010*/  S2R R18, SR_TID.X ;  /* 0x0000000000127919 */ /* 0x000e620000002100 */
[----:B------:R-:W-:Y:S01]  /*0020*/  ELECT P0, URZ, PT ;  /* 0x00000000003f782f */ /* 0x000fe20003800000 */
[----:B------:R-:W-:Y:S01]  /*0030*/  BSSY B0, `(.L_x_0) ;  /* 0x000000f000007945 */ /* 0x000fe20003800000 */
[--C-:B-1----:R-:W-:Y:S02]  /*0040*/  SHF.R.U32.HI R0, RZ, 0x5, R18.reuse ;  /* 0x00000005ff007819 */ /* 0x102fe40000011612 */
[----:B------:R-:W-:-:S03]  /*0050*/  SHF.R.U32.HI R3, RZ, 0x7, R18 ;  /* 0x00000007ff037819 */ /* 0x000fc60000011612 */
[----:B------:R-:W1:Y:S04]  /*0060*/  SHFL.IDX PT, R2, R0, RZ, 0x1f ;  /* 0x00001fff00027589 */ /* 0x000e6800000e0000 */
[----:B------:R2:W3:Y:S01]  /*0070*/  SHFL.IDX PT, R5, R3, RZ, 0x1f ;  /* 0x00001fff03057589 */ /* 0x0004e200000e0000 */
[----:B-1----:R-:W-:-:S13]  /*0080*/  ISETP.NE.OR P0, PT, R2, RZ, !P0 ;  /* 0x000000ff0200720c */ /* 0x002fda0004705670 */
[----:B0-23--:R-:W-:Y:S05]  /*0090*/  @P0 BRA `(.L_x_1) ;  /* 0x0000000000200947 */ /* 0x00dfea0003800000 */
[----:B------:R-:W-:Y:S02]  /*00a0*/  ULDC.64 UR4, c[0x0][0x198] ;  /* 0x0000660000047ab9 */ /* 0x000fe40000000a00 */
[----:B------:R-:W-:Y:S02]  /*00b0*/  UIADD3 UR6, UP0, UR4, 0xf0, URZ ;  /* 0x000000f004067890 */ /* 0x000fe4000ff1e03f */
[----:B------:R-:W-:Y:S02]  /*00c0*/  UIADD3 UR4, UP1, UR4, 0x1f0, URZ ;  /* 0x000001f004047890 */ /* 0x000fe4000ff3e03f */
[----:B------:R-:W-:Y:S02]  /*00d0*/  UIADD3.X UR7, URZ, UR5, URZ, UP0, !UPT ;  /* 0x000000053f077290 */ /* 0x000fe400087fe43f */
[----:B------:R-:W-:-:S07]  /*00e0*/  UIADD3.X UR5, URZ, UR5, URZ, UP1, !UPT ;  /* 0x000000053f057290 */ /* 0x000fce0008ffe43f */
[----:B------:R0:W-:Y:S02]  /*00f0*/  UTMACCTL.PF [UR6] ;  /* 0x00000000060079b9 */ /* 0x0001e40008040000 */
[----:B------:R0:W-:Y:S02]  /*0100*/  UTMACCTL.PF [UR4] ;  /* 0x00000000040079b9 */ /* 0x0001e40008040000 */
[----:B0-----:R-:W-:Y:S01]  /*0110*/  NOP ;  /* 0x0000000000007918 */ /* 0x001fe20000000000 */
.L_x_1:
[----:B------:R-:W-:Y:S05]  /*0120*/  BSYNC B0 ;  /* 0x0000000000007941 */ /* 0x000fea0003800000 */
.L_x_0:
[----:B------:R-:W0:Y:S02]  /*0130*/  SHFL.IDX PT, R3, R0, RZ, 0x1f ;  /* 0x00001fff00037589 */ /* 0x000e2400000e0000 */
[----:B0-----:R-:W-:-:S13]  /*0140*/  ISETP.NE.AND P0, PT, R3, RZ, PT ;  /* 0x000000ff0300720c */ /* 0x001fda0003f05270 */
[----:B------:R-:W-:Y:S05]  /*0150*/  @P0 BRA `(.L_x_2) ;  /* 0x0000000000580947 */ /* 0x000fea0003800000 */
[----:B------:R-:W0:Y:S01]  /*0160*/  S2UR UR8, SR_CgaCtaId ;  /* 0x00000000000879c3 */ /* 0x000e220000008800 */
[----:B------:R-:W-:Y:S01]  /*0170*/  UMOV UR4, 0x400 ;  /* 0x0000040000047882 */ /* 0x000fe20000000000 */
[----:B------:R-:W-:Y:S01]  /*0180*/  UMOV UR5, 0x1 ;  /* 0x0000000100057882 */ /* 0x000fe20000000000 */
[----:B------:R-:W-:Y:S01]  /*0190*/  UMOV UR6, 0x6 ;  /* 0x0000000600067882 */ /* 0x000fe20000000000 */
[----:B------:R-:W-:Y:S01]  /*01a0*/  ELECT P0, URZ, PT ;  /* 0x00000000003f782f */ /* 0x000fe20003800000 */
[----:B------:R-:W-:-:S04]  /*01b0*/  UIADD3 UR6, -UR6, 0x100000, URZ ;  /* 0x0010000006067890 */ /* 0x000fc8000fffe13f */
[----:B------:R-:W-:Y:S02]  /*01c0*/  USHF.L.U32 UR7, UR6, 0xb, URZ ;  /* 0x0000000b06077899 */ /* 0x000fe4000800063f */
[----:B------:R-:W-:Y:S02]  /*01d0*/  USHF.L.U32 UR6, UR6, 0x1, URZ ;  /* 0x0000000106067899 */ /* 0x000fe4000800063f */
[----:B0-----:R-:W-:Y:S02]  /*01e0*/  ULEA UR8, UR8, UR4, 0x18 ;  /* 0x0000000408087291 */ /* 0x001fe4000f8ec03f */
[----:B------:R-:W-:-:S04]  /*01f0*/  UIADD3 UR4, -UR5, 0x100000, URZ ;  /* 0x0010000005047890 */ /* 0x000fc8000fffe13f */
[----:B------:R-:W-:Y:S02]  /*0200*/  USHF.L.U32 UR5, UR4, 0xb, URZ ;  /* 0x0000000b04057899 */ /* 0x000fe4000800063f */
[----:B------:R-:W-:Y:S01]  /*0210*/  USHF.L.U32 UR4, UR4, 0x1, URZ ;  /* 0x0000000104047899 */ /* 0x000fe2000800063f */
[----:B------:R-:W0:Y:S11]  /*0220*/  FENCE.VIEW.ASYNC.S ;  /* 0x00000000000073c6 */ /* 0x000e360000000000 */
[----:B0-----:R0:W1:Y:S01]  /*0230*/  SYNCS.EXCH.64 URZ, [UR8], UR4 ;  /* 0x00000004083f75b2 */ /* 0x0010620008000100 */
[----:B------:R0:W2:Y:S01]  /*0240*/  SYNCS.EXCH.64 URZ, [UR8+0x20], UR6 ;  /* 0x00002006083f75b2 */ /* 0x0000a20008000100 */
[----:B------:R0:W3:Y:S01]  /*0250*/  SYNCS.EXCH.64 URZ, [UR8+0x8], UR4 ;  /* 0x00000804083f75b2 */ /* 0x0000e20008000100 */
[----:B------:R0:W4:Y:S01]  /*0260*/  SYNCS.EXCH.64 URZ, [UR8+0x28], UR6 ;  /* 0x00002806083f75b2 */ /* 0x0001220008000100 */
[----:B------:R0:W0:Y:S01]  /*0270*/  SYNCS.EXCH.64 URZ, [UR8+0x10], UR4 ;  /* 0x00001004083f75b2 */ /* 0x0000220008000100 */
[----:B------:R0:W0:Y:S01]  /*0280*/  SYNCS.EXCH.64 URZ, [UR8+0x30], UR6 ;  /* 0x00003006083f75b2 */ /* 0x0000220008000100 */
[----:B------:R0:W0:Y:S01]  /*0290*/  SYNCS.EXCH.64 URZ, [UR8+0x18], UR4 ;  /* 0x00001804083f75b2 */ /* 0x0000220008000100 */
[----:B------:R0:W0:Y:S01]  /*02a0*/  SYNCS.EXCH.64 URZ, [UR8+0x38], UR6 ;  /* 0x00003806083f75b2 */ /* 0x0000220008000100 */
[----:B------:R-:W-:Y:S01]  /*02b0*/  NOP ;  /* 0x0000000000007918 */ /* 0x000fe20000000000 */
.L_x_2:
[----:B------:R-:W-:Y:S01]  /*02c0*/  SHF.R.S32.HI R7, RZ, 0x1f, R18 ;  /* 0x0000001fff077819 */ /* 0x000fe20000011412 */
[----:B------:R-:W5:Y:S01]  /*02d0*/  SHFL.IDX PT, R0, R0, RZ, 0x1f ;  /* 0x00001fff00007589 */ /* 0x000f6200000e0000 */
[----:B0-----:R-:W0:Y:S01]  /*02e0*/  S2UR UR8, SR_CTAID.X ;  /* 0x00000000000879c3 */ /* 0x001e220000002500 */
[----:B------:R-:W-:Y:S02]  /*02f0*/  ELECT P0, URZ, PT ;  /* 0x00000000003f782f */ /* 0x000fe40003800000 */
[----:B------:R-:W-:Y:S01]  /*0300*/  LEA.HI R7, R7, R18, RZ, 0x7 ;  /* 0x0000001207077211 */ /* 0x000fe200078f38ff */
[----:B------:R-:W1:Y:S01]  /*0310*/  S2R R4, SR_CTAID.Y ;  /* 0x0000000000047919 */ /* 0x000e620000002600 */
[----:B------:R-:W-:Y:S01]  /*0320*/  SHF.R.S32.HI R8, RZ, 0x1f, R3 ;  /* 0x0000001fff087819 */ /* 0x000fe20000011403 */
[----:B------:R-:W-:Y:S01]  /*0330*/  ULDC UR4, c[0x0][0x150] ;  /* 0x0000540000047ab9 */ /* 0x000fe20000000800 */
[----:B------:R-:W-:Y:S01]  /*0340*/  LOP3.LUT R7, R7, 0xffffff80, RZ, 0xc0, !PT ;  /* 0xffffff8007077812 */ /* 0x000fe200078ec0ff */
[----:B------:R-:W-:Y:S01]  /*0350*/  NOP ;  /* 0x0000000000007918 */ /* 0x000fe20000000000 */
[----:B------:R-:W-:Y:S01]  /*0360*/  LEA.HI R8, R8, R3, RZ, 0x2 ;  /* 0x0000000308087211 */ /* 0x000fe200078f10ff */
[----:B------:R-:W2:Y:S01]  /*0370*/  LDC R10, c[0x0][0x144] ;  /* 0x00005100ff0a7b82 */ /* 0x000ea20000000800 */
[----:B------:R-:W-:Y:S01]  /*0380*/  NOP ;  /* 0x0000000000007918 */ /* 0x000fe20000000000 */
[----:B------:R-:W-:Y:S01]  /*0390*/  IMAD.IADD R6, R18, 0x1, -R7 ;  /* 0x0000000112067824 */ /* 0x000fe200078e0a07 */
[----:B------:R-:W-:Y:S01]  /*03a0*/  LOP3.LUT R8, R8, 0x3ffffffc, RZ, 0xc0, !PT ;  /* 0x3ffffffc08087812 */ /* 0x000fe200078ec0ff */
[----:B------:R-:W-:Y:S01]  /*03b0*/  IMAD.MOV.U32 R22, RZ, RZ, 0x1 ;  /* 0x00000001ff167424 */ /* 0x000fe200078e00ff */
[----:B------:R-:W-:-:S02]  /*03c0*/  ISETP.NE.AND P3, PT, R5, RZ, PT ;  /* 0x000000ff0500720c */ /* 0x000fc40003f65270 */
[----:B------:R-:W-:Y:S01]  /*03d0*/  SHF.R.S32.HI R7, RZ, 0x1f, R6 ;  /* 0x0000001fff077819 */ /* 0x000fe20000011406 */
[----:B------:R-:W-:Y:S01]  /*03e0*/  IMAD.IADD R8, R3, 0x1, -R8 ;  /* 0x0000000103087824 */ /* 0x000fe200078e0a08 */
[----:B------:R-:W3:Y:S02]  /*03f0*/  LDC R13, c[0x0][0x140] ;  /* 0x00005000ff0d7b82 */ /* 0x000ee40000000800 */
[----:B------:R-:W-:Y:S02]  /*0400*/  LEA.HI R7, R7, R6, RZ, 0x3 ;  /* 0x0000000607077211 */ /* 0x000fe400078f18ff */
[----:B-----5:R-:W-:Y:S02]  /*0410*/  ISETP.NE.OR P0, PT, R0, RZ, !P0 ;  /* 0x000000ff0000720c */ /* 0x020fe40004705670 */
[--C-:B------:R-:W-:Y:S02]  /*0420*/  SHF.R.S32.HI R0, RZ, 0x3, R7.reuse ;  /* 0x00000003ff007819 */ /* 0x100fe40000011407 */
[----:B------:R-:W-:-:S02]  /*0430*/  SHF.R.S32.HI R7, RZ, 0x1f, R7 ;  /* 0x0000001fff077819 */ /* 0x000fc40000011407 */
[----:B0-----:R-:W-:Y:S02]  /*0440*/  I2FP.F32.U32 R9, UR8 ;  /* 0x0000000800097c45 */ /* 0x001fe40008201000 */
[----:B------:R-:W-:-:S03]  /*0450*/  LEA.HI R7, R7, R0, RZ, 0x2 ;  /* 0x0000000007077211 */ /* 0x000fc600078f10ff */
[----:B------:R-:W-:Y:S01]  /*0460*/  FMUL R9, R9, UR4 ;  /* 0x0000000409097c20 */ /* 0x000fe20008400000 */
[----:B------:R-:W-:Y:S01]  /*0470*/  LOP3.LUT R7, R7, 0xfffffffc, RZ, 0xc0, !PT ;  /* 0xfffffffc07077812 */ /* 0x000fe200078ec0ff */
[----:B------:R-:W-:Y:S01]  /*0480*/  VOTEU.ALL UP0, P0 ;  /* 0x00000000003f7886 */ /* 0x000fe20000000000 */
[----:B-1----:R-:W-:Y:S01]  /*0490*/  I2FP.F32.U32 R3, R4 ;  /* 0x0000000400037245 */ /* 0x002fe20000201000 */
[----:B------:R-:W-:Y:S01]  /*04a0*/  ULDC UR4, c[0x0][0x154] ;  /* 0x0000550000047ab9 */ /* 0x000fe20000000800 */
[----:B------:R-:W-:Y:S01]  /*04b0*/  VOTEU.ALL UP1, P0 ;  /* 0x00000000003f7886 */ /* 0x000fe20000020000 */
[----:B------:R-:W0:Y:S01]  /*04c0*/  F2I.U32.TRUNC.NTZ R9, R9 ;  /* 0x0000000900097305 */ /* 0x000e22000020f000 */
[----:B------:R-:W-:Y:S01]  /*04d0*/  IMAD.IADD R7, R0, 0x1, -R7 ;  /* 0x0000000100077824 */ /* 0x000fe200078e0a07 */
[----:B------:R-:W1:Y:S01]  /*04e0*/  @!UP0 S2UR UR7, SR_CgaCtaId ;  /* 0x00000000000789c3 */ /* 0x000e620000008800 */
[----:B------:R-:W-:Y:S01]  /*04f0*/  FMUL R12, R3, UR4 ;  /* 0x00000004030c7c20 */ /* 0x000fe20008400000 */
[----:B------:R-:W-:Y:S01]  /*0500*/  UMOV UR4, 0x20 ;  /* 0x0000002000047882 */ /* 0x000fe20000000000 */
[----:B------:R-:W-:Y:S01]  /*0510*/  IMAD R8, R8, 0x4, R7 ;  /* 0x0000000408087824 */ /* 0x000fe200078e0207 */
[----:B------:R-:W-:Y:S01]  /*0520*/  @!UP0 UMOV UR6, 0x400 ;  /* 0x0000040000068882 */ /* 0x000fe20000000000 */
[----:B------:R-:W-:-:S04]  /*0530*/  @!UP0 UIADD3 UR4, -UR4, 0x100000, URZ ;  /* 0x0010000004048890 */ /* 0x000fc8000fffe13f */
[----:B------:R-:W-:Y:S02]  /*0540*/  @!UP0 USHF.L.U32 UR5, UR4, 0xb, URZ ;  /* 0x0000000b04058899 */ /* 0x000fe4000800063f */
[----:B------:R-:W-:Y:S01]  /*0550*/  @!UP0 USHF.L.U32 UR4, UR4, 0x1, URZ ;  /* 0x0000000104048899 */ /* 0x000fe2000800063f */
[----:B---3--:R-:W-:Y:S01]  /*0560*/  ISETP.EQ.U32.AND P2, PT, R13, 0x1, PT ;  /* 0x000000010d00780c */ /* 0x008fe20003f42070 */
[----:B------:R-:W3:Y:S01]  /*0570*/  F2I.U32.TRUNC.NTZ R12, R12 ;  /* 0x0000000c000c7305 */ /* 0x000ee2000020f000 */
[----:B------:R-:W-:Y:S01]  /*0580*/  LEA.HI R0, R8, R8, RZ, 0x1 ;  /* 0x0000000808007211 */ /* 0x000fe200078f08ff */
[----:B------:R-:W5:Y:S03]  /*0590*/  LDC R7, c[0x0][0x148] ;  /* 0x00005200ff077b82 */ /* 0x000f660000000800 */
[----:B------:R-:W-:Y:S01]  /*05a0*/  LOP3.LUT R11, R0, 0xfffffffe, RZ, 0xc0, !PT ;  /* 0xfffffffe000b7812 */ /* 0x000fe200078ec0ff */
[----:B0-----:R-:W-:Y:S01]  /*05b0*/  IMAD.MOV R15, RZ, RZ, -R9 ;  /* 0x000000ffff0f7224 */ /* 0x001fe200078e0a09 */
[----:B------:R-:W-:-:S03]  /*05c0*/  SHF.R.S32.HI R9, RZ, 0x1f, R2 ;  /* 0x0000001fff097819 */ /* 0x000fc60000011402 */
[----:B--2---:R-:W-:Y:S01]  /*05d0*/  IMAD R3, R10, R15, UR8 ;  /* 0x000000080a037e24 */ /* 0x004fe2000f8e020f */
[----:B------:R-:W-:Y:S01]  /*05e0*/  LEA.HI R9, R9, R2, RZ, 0x2 ;  /* 0x0000000209097211 */ /* 0x000fe200078f10ff */
[C---:B------:R-:W-:Y:S02]  /*05f0*/  IMAD.IADD R0, R8.reuse, 0x1, -R11 ;  /* 0x0000000108007824 */ /* 0x040fe400078e0a0b */
[----:B------:R-:W-:Y:S01]  /*0600*/  IMAD.SHL.U32 R11, R8, 0x4, RZ ;  /* 0x00000004080b7824 */ /* 0x000fe200078e00ff */
[----:B------:R-:W-:Y:S01]  /*0610*/  LOP3.LUT R9, R9, 0xfffffffc, RZ, 0xc0, !PT ;  /* 0xfffffffc09097812 */ /* 0x000fe200078ec0ff */
[----:B---3--:R-:W-:Y:S01]  /*0620*/  IMAD.MOV R21, RZ, RZ, -R12 ;  /* 0x000000ffff157224 */ /* 0x008fe200078e0a0c */
[----:B------:R-:W-:Y:S01]  /*0630*/  ISETP.NE.AND P4, PT, R0, R3, PT ;  /* 0x000000030000720c */ /* 0x000fe20003f85270 */
[----:B-1----:R-:W-:Y:S01]  /*0640*/  @!UP0 ULEA UR6, UR7, UR6, 0x18 ;  /* 0x0000000607068291 */ /* 0x002fe2000f8ec03f */
[----:B------:R-:W-:Y:S01]  /*0650*/  LOP3.LUT R152, R8, 0xc, R11, 0x78, !PT ;  /* 0x0000000c08987812 */ /* 0x000fe200078e780b */
[----:B------:R-:W-:Y:S01]  /*0660*/  IMAD.IADD R0, R2, 0x1, -R9 ;  /* 0x0000000102007824 */ /* 0x000fe200078e0a09 */
[----:B------:R-:W-:Y:S01]  /*0670*/  VOTEU.ALL UP0, P0 ;  /* 0x00000000003f7886 */ /* 0x000fe20000000000 */
[----:B------:R-:W-:Y:S01]  /*0680*/  LOP3.LUT P0, RZ, R6, 0x7, RZ, 0xc0, !PT ;  /* 0x0000000706ff7812 */ /* 0x000fe2000780c0ff */
[----:B------:R-:W-:-:S02]  /*0690*/  VIADD R6, R5, 0xffffffff ;  /* 0xffffffff05067836 */ /* 0x000fc40000000000 */
[----:B------:R-:W-:Y:S01]  /*06a0*/  ISETP.NE.AND P1, PT, R0, 0x3, PT ;  /* 0x000000030000780c */ /* 0x000fe20003f25270 */
[----:B-----5:R-:W-:Y:S01]  /*06b0*/  IMAD R9, R7, R21, R4 ;  /* 0x0000001507097224 */ /* 0x020fe200078e0204 */
[----:B------:R-:W-:Y:S02]  /*06c0*/  ISETP.LT.U32.AND P0, PT, R152, 0x4, !P0 ;  /* 0x000000049800780c */ /* 0x000fe40004701070 */
[----:B------:R-:W-:Y:S01]  /*06d0*/  ISETP.EQ.OR P1, PT, R0, RZ, !P1 ;  /* 0x000000ff0000720c */ /* 0x000fe20004f22670 */
[----:B------:R-:W0:Y:S02]  /*06e0*/  FENCE.VIEW.ASYNC.S ;  /* 0x00000000000073c6 */ /* 0x000e240000000000 */
[----:B0-----:R0:W1:Y:S01]  /*06f0*/  @!UP0 SYNCS.EXCH.64 URZ, [UR6+0x50], UR4 ;  /* 0x00005004063f85b2 */ /* 0x0010620008000100 */
[----:B------:R-:W-:Y:S02]  /*0700*/  @P4 LEA.HI R2, R152, R152, RZ, 0x1 ;  /* 0x0000009898024211 */ /* 0x000fe400078f08ff */
[----:B------:R-:W-:-:S02]  /*0710*/  ISETP.EQ.AND P1, PT, R5, RZ, P1 ;  /* 0x000000ff0500720c */ /* 0x000fc40000f22270 */
[----:B------:R-:W-:Y:S02]  /*0720*/  @P4 SHF.R.S32.HI R2, RZ, 0x1, R2 ;  /* 0x00000001ff024819 */ /* 0x000fe40000011402 */
[----:B------:R-:W-:Y:S02]  /*0730*/  ISETP.GE.U32.AND P6, PT, R6, 0x2, PT ;  /* 0x000000020600780c */ /* 0x000fe40003fc6070 */
[----:B------:R-:W-:Y:S02]  /*0740*/  @P4 ISETP.NE.AND P5, PT, R2, R9, PT ;  /* 0x000000090200420c */ /* 0x000fe40003fa5270 */
[----:B------:R-:W-:Y:S02]  /*0750*/  SEL R9, RZ, 0x1, !P0 ;  /* 0x00000001ff097807 */ /* 0x000fe40004000000 */
[----:B------:R-:W-:Y:S02]  /*0760*/  @P4 SEL R22, RZ, 0x1, P5 ;  /* 0x00000001ff164807 */ /* 0x000fe40002800000 */
[----:B------:R-:W-:Y:S01]  /*0770*/  SEL R19, RZ, 0x1, !P1 ;  /* 0x00000001ff137807 */ /* 0x000fe20004800000 */
[----:B------:R0:W2:Y:S01]  /*0780*/  @!UP1 SYNCS.EXCH.64 URZ, [UR6+0x58], UR4 ;  /* 0x00005804063f95b2 */ /* 0x0000a20008000100 */
[----:B------:R-:W-:Y:S01]  /*0790*/  LOP3.LUT R22, R22, R9, RZ, 0xc0, !PT ;  /* 0x0000000916167212 */ /* 0x000fe200078ec0ff */
[----:B------:R-:W-:Y:S01]  /*07a0*/  NOP ;  /* 0x0000000000007918 */ /* 0x000fe20000000000 */
[----:B------:R-:W-:Y:S01]  /*07b0*/  SEL R19, R19, 0x2, P6 ;  /* 0x0000000213137807 */ /* 0x000fe20003000000 */
[----:B------:R-:W-:Y:S06]  /*07c0*/  @!P2 BRA `(.L_x_3) ;  /* 0x000000000008a947 */ /* 0x000fec0003800000 */
[----:B-12-4-:R-:W-:Y:S01]  /*07d0*/  UCGABAR_ARV ;  /* 0x00000000000079c7 */ /* 0x016fe20008000000 */
[----:B------:R-:W-:Y:S05]  /*07e0*/  BRA `(.L_x_4) ;  /* 0x0000000000047947 */ /* 0x000fea0003800000 */
.L_x_3:
[----:B-12-4-:R-:W-:Y:S01]  /*07f0*/  NOP ;  /* 0x0000000000007918 */ /* 0x016fe20000000000 */
.L_x_4:
[----:B------:R-:W1:Y:S01]  /*0800*/  LDC R2, c[0x0][0x65c] ;  /* 0x00019700ff027b82 */ /* 0x000e620000000800 */
[----:B------:R-:W-:Y:S02]  /*0810*/  IMAD.U32 R8, RZ, RZ, UR8 ;  /* 0x00000008ff087e24 */ /* 0x000fe4000f8e00ff */
[----:B------:R-:W-:Y:S01]  /*0820*/  IMAD.MOV.U32 R9, RZ, RZ, RZ ;  /* 0x000000ffff097224 */ /* 0x000fe200078e00ff */
[----:B-1----:R-:W-:-:S04]  /*0830*/  ISETP.NE.AND P1, PT, R2, 0x1, PT ;  /* 0x000000010200780c */ /* 0x002fc80003f25270 */
[----:B------:R-:W-:-:S09]  /*0840*/  P2R R5, PR, RZ, 0x2 ;  /* 0x00000002ff057803 */ /* 0x000fd20000000000 */
[----:B------:R-:W1:Y:S01]  /*0850*/  @P1 LDC R17, c[0x0][0x10] ;  /* 0x00000400ff111b82 */ /* 0x000e620000000800 */
[----:B------:R-:W-:Y:S02]  /*0860*/  @P1 IMAD.MOV.U32 R5, RZ, RZ, RZ ;  /* 0x000000ffff051224 */ /* 0x000fe400078e00ff */
[----:B------:R-:W-:-:S05]  /*0870*/  @P1 IMAD.MOV.U32 R13, RZ, RZ, RZ ;  /* 0x000000ffff0d1224 */ /* 0x000fca00078e00ff */
[----:B------:R-:W2:Y:S01]  /*0880*/  @!P1 LDC R11, c[0x0][0xc] ;  /* 0x00000300ff0b9b82 */ /* 0x000ea20000000800 */
[----:B-1----:R-:W-:-:S04]  /*0890*/  @P1 IMAD.WIDE.U32 R16, R17, UR8, R4 ;  /* 0x0000000811101c25 */ /* 0x002fc8000f8e0004 */
[----:B------:R-:W-:Y:S02]  /*08a0*/  @P1 IMAD.IADD R17, R17, 0x1, R13 ;  /* 0x0000000111111824 */ /* 0x000fe400078e020d */
[----:B--2---:R-:W-:-:S04]  /*08b0*/  @!P1 IMAD.WIDE.U32 R8, R4, R11, R8 ;  /* 0x0000000b04089225 */ /* 0x004fc800078e0008 */
[----:B------:R-:W-:Y:S02]  /*08c0*/  @!P1 IMAD.MOV.U32 R16, RZ, RZ, R8 ;  /* 0x000000ffff109224 */ /* 0x000fe400078e0008 */
[----:B------:R-:W-:Y:S01]  /*08d0*/  @!P1 IMAD.MOV.U32 R17, RZ, RZ, R9 ;  /* 0x000000ffff119224 */ /* 0x000fe200078e0009 */
[----:B------:R-:W-:Y:S06]  /*08e0*/  @!P2 BRA `(.L_x_5) ;  /* 0x00000000000ca947 */ /* 0x000fec0003800000 */
[----:B------:R-:W-:Y:S01]  /*08f0*/  UCGABAR_WAIT ;  /* 0x0000000000007dc7 */ /* 0x000fe20008000000 */
[----:B------:R-:W-:Y:S01]  /*0900*/  CCTL.IVALL ;  /* 0x00000000ff00798f */ /* 0x000fe20002000000 */
[----:B------:R-:W-:Y:S05]  /*0910*/  BRA `(.L_x_6) ;  /* 0x0000000000047947 */ /* 0x000fea0003800000 */
.L_x_5:
[----:B------:R-:W-:Y:S06]  /*0920*/  BAR.SYNC.DEFER_BLOCKING 0x0 ;  /* 0x0000000000007b1d */ /* 0x000fec0000010000 */
.L_x_6:
[----:B------:R-:W-:Y:S05]  /*0930*/  @!P3 BRA `(.L_x_7) ;  /* 0x000000980060b947 */ /* 0x000fea0003800000 */
[----:B------:R-:W-:-:S13]  /*0940*/  ISETP.GT.U32.AND P0, PT, R6, 0x1, PT ;  /* 0x000000010600780c */ /* 0x000fda0003f04070 */
[----:B0-----:R-:W-:Y:S05]  /*0950*/  @P0 EXIT ;  /* 0x000000000000094d */ /* 0x001fea0003800000 */
[----:B------:R-:W-:Y:S01]  /*0960*/  ULDC.64 UR4, c[0x0][0x650] ;  /* 0x0001940000047ab9 */ /* 0x000fe20000000a00 */
[----:B------:R-:W-:Y:S01]  /*0970*/  PRMT R0, RZ, 0x7610, R0 ;  /* 0x00007610ff007816 */ /* 0x000fe20000000000 */
[----:B------:R-:W-:Y:S01]  /*0980*/  IMAD.MOV.U32 R154, RZ, RZ, -0x1 ;  /* 0xffffffffff9a7424 */ /* 0x000fe200078e00ff */
[----:B------:R-:W-:Y:S01]  /*0990*/  ISETP.GE.U32.AND P0, PT, R16, UR4, PT ;  /* 0x0000000410007c0c */ /* 0x000fe2000bf06070 */
[----:B------:R-:W-:Y:S02]  /*09a0*/  IMAD.MOV.U32 R153, RZ, RZ, -0x1 ;  /* 0xffffffffff997424 */ /* 0x000fe400078e00ff */
[----:B------:R-:W-:Y:S01]  /*09b0*/  IMAD.MOV.U32 R23, RZ, RZ, -0x1 ;  /* 0xffffffffff177424 */ /* 0x000fe200078e00ff */
[----:B------:R-:W-:-:S13]  /*09c0*/  ISETP.GE.U32.AND.EX P0, PT, R17, UR5, PT, P0 ;  /* 0x0000000511007c0c */ /* 0x000fda000bf06100 */
[----:B------:R-:W-:Y:S05]  /*09d0*/  @P0 BRA `(.L_x_8) ;  /* 0x00000004002c0947 */ /* 0x000fea0003800000 */
[----:B------:R-:W0:Y:S01]  /*09e0*/  LDC.64 R24, c[0x0][0x628] ;  /* 0x00018a00ff187b82 */ /* 0x000e220000000a00 */
[----:B------:R-:W-:Y:S02]  /*09f0*/  IMAD.MOV.U32 R8, RZ, RZ, R16 ;  /* 0x000000ffff087224 */ /* 0x000fe400078e0010 */
[----:B------:R-:W-:-:S05]  /*0a00*/  IMAD.MOV.U32 R9, RZ, RZ, R17 ;  /* 0x000000ffff097224 */ /* 0x000fca00078e0011 */
[----:B------:R-:W1:Y:S08]  /*0a10*/  LDC R0, c[0x0][0x630] ;  /* 0x00018c00ff007b82 */ /* 0x000e700000000800 */
[----:B------:R-:W2:Y:S01]  /*0a20*/  LDC.64 R26, c[0x0][0x620] ;  /* 0x00018800ff1a7b82 */ /* 0x000ea20000000a00 */
[----:B0-----:R-:W-:-:S04]  /*0a30*/  ISETP.NE.U32.AND P0, PT, R24, RZ, PT ;  /* 0x000000ff1800720c */ /* 0x001fc80003f05070 */
[----:B------:R-:W-:-:S13]  /*0a40*/  ISETP.NE.AND.EX P0, PT, R25, RZ, PT, P0 ;  /* 0x000000ff1900720c */ /* 0x000fda0003f05300 */
[----:B-12---:R-:W-:Y:S05]  /*0a50*/  @!P0 BRA `(.L_x_9) ;  /* 0x0000000000288947 */ /* 0x006fea0003800000 */
[----:B------:R-:W0:Y:S02]  /*0a60*/  LDC R13, c[0x0][0x634] ;  /* 0x00018d00ff0d7b82 */ /* 0x000e240000000800 */
[----:B0-----:R-:W-:-:S05]  /*0a70*/  IADD3 R13, P0, R16, R13, RZ ;  /* 0x0000000d100d7210 */ /* 0x001fca0007f1e0ff */
[----:B------:R-:W-:-:S04]  /*0a80*/  IMAD.X R15, RZ, RZ, R17, P0 ;  /* 0x000000ffff0f7224 */ /* 0x000fc800000e0611 */
[----:B------:R-:W-:-:S04]  /*0a90*/  IMAD.WIDE.U32 R8, R15, R24, RZ ;  /* 0x000000180f087225 */ /* 0x000fc800078e00ff */
[----:B------:R-:W-:-:S04]  /*0aa0*/  IMAD.WIDE.U32 R10, P0, R13, R25, R8 ;  /* 0x000000190d0a7225 */ /* 0x000fc80007800008 */
[----:B------:R-:W-:-:S04]  /*0ab0*/  IMAD.WIDE.U32 R8, R13, R24, RZ ;  /* 0x000000180d087225 */ /* 0x000fc800078e00ff */
[----:B------:R-:W-:Y:S01]  /*0ac0*/  IMAD.X R13, RZ, RZ, RZ, P0 ;  /* 0x000000ffff0d7224 */ /* 0x000fe200000e06ff */
[----:B------:R-:W-:Y:S01]  /*0ad0*/  IADD3 RZ, P0, R9, R10, RZ ;  /* 0x0000000a09ff7210 */ /* 0x000fe20007f1e0ff */
[----:B------:R-:W-:-:S04]  /*0ae0*/  IMAD.MOV.U32 R12, RZ, RZ, R11 ;  /* 0x000000ffff0c7224 */ /* 0x000fc800078e000b */
[----:B------:R-:W-:-:S08]  /*0af0*/  IMAD.WIDE.U32.X R8, R15, R25, R12, P0 ;  /* 0x000000190f087225 */ /* 0x000fd000000e040c */
.L_x_9:
[----:B------:R-:W0:Y:S01]  /*0b00*/  LDC.64 R24, c[0x0][0x640] ;  /* 0x00019000ff187b82 */ /* 0x000e220000000a00 */
[-CC-:B------:R-:W-:Y:S01]  /*0b10*/  SHF.R.U64 R28, R8, R0.reuse, R9.reuse ;  /* 0x00000000081c7219 */ /* 0x180fe20000001209 */
[----:B------:R-:W-:Y:S01]  /*0b20*/  IMAD R30, R7, R21, R4 ;  /* 0x00000015071e7224 */ /* 0x000fe200078e0204 */
[----:B------:R-:W-:Y:S01]  /*0b30*/  SHF.R.U32.HI R0, RZ, R0, R9 ;  /* 0x00000000ff007219 */ /* 0x000fe20000011609 */
[----:B------:R-:W-:Y:S01]  /*0b40*/  IMAD.MOV.U32 R21, RZ, RZ, 0x1 ;  /* 0x00000001ff157424 */ /* 0x000fe200078e00ff */
[----:B------:R-:W-:-:S03]  /*0b50*/  IADD3 R5, P0, RZ, -R28, RZ ;  /* 0x8000001cff057210 */ /* 0x000fc60007f1e0ff */
[----:B------:R-:W1:Y:S02]  /*0b60*/  LDC R6, c[0x0][0x618] ;  /* 0x00018600ff067b82 */ /* 0x000e640000000800 */
[----:B------:R-:W-:-:S04]  /*0b70*/  IMAD.X R9, RZ, RZ, ~R0, P0 ;  /* 0x000000ffff097224 */ /* 0x000fc800000e0e00 */
[-C--:B------:R-:W-:Y:S02]  /*0b80*/  IMAD R0, R9, R26.reuse, RZ ;  /* 0x0000001a09007224 */ /* 0x080fe400078e02ff */
[----:B------:R-:W2:Y:S01]  /*0b90*/  LDC R11, c[0x0][0x608] ;  /* 0x00018200ff0b7b82 */ /* 0x000ea20000000800 */
[----:B------:R-:W-:-:S04]  /*0ba0*/  IMAD.WIDE.U32 R8, R5, R26, R16 ;  /* 0x0000001a05087225 */ /* 0x000fc800078e0010 */
[----:B------:R-:W-:-:S03]  /*0bb0*/  IMAD R5, R5, R27, R0 ;  /* 0x0000001b05057224 */ /* 0x000fc600078e0200 */
[----:B------:R-:W3:Y:S01]  /*0bc0*/  LDC R12, c[0x0][0x658] ;  /* 0x00019600ff0c7b82 */ /* 0x000ee20000000800 */
[----:B0-----:R-:W-:Y:S01]  /*0bd0*/  ISETP.NE.U32.AND P0, PT, R24, RZ, PT ;  /* 0x000000ff1800720c */ /* 0x001fe20003f05070 */
[----:B------:R-:W-:Y:S02]  /*0be0*/  IMAD.IADD R5, R9, 0x1, R5 ;  /* 0x0000000109057824 */ /* 0x000fe400078e0205 */
[----:B------:R-:W-:Y:S01]  /*0bf0*/  IMAD.MOV.U32 R9, RZ, RZ, -0x1 ;  /* 0xffffffffff097424 */ /* 0x000fe200078e00ff */
[----:B------:R-:W-:-:S03]  /*0c00*/  ISETP.NE.AND.EX P0, PT, R25, RZ, PT, P0 ;  /* 0x000000ff1900720c */ /* 0x000fc60003f05300 */
[----:B------:R-:W0:Y:S01]  /*0c10*/  LDC R15, c[0x0][0x600] ;  /* 0x00018000ff0f7b82 */ /* 0x000e220000000800 */
[-CC-:B-1----:R-:W-:Y:S02]  /*0c20*/  SHF.R.U64 R13, R8, R6.reuse, R5.reuse ;  /* 0x00000006080d7219 */ /* 0x182fe40000001205 */
[----:B------:R-:W-:-:S05]  /*0c30*/  SHF.R.U32.HI R0, RZ, R6, R5 ;  /* 0x00000006ff007219 */ /* 0x000fca0000011605 */
[----:B------:R-:W1:Y:S01]  /*0c40*/  LDC R14, c[0x0][0x648] ;  /* 0x00019200ff0e7b82 */ /* 0x000e620000000800 */
[-CC-:B--2---:R-:W-:Y:S02]  /*0c50*/  SHF.R.U64 R27, R13, R11.reuse, R0.reuse ;  /* 0x0000000b0d1b7219 */ /* 0x184fe40000001200 */
[----:B------:R-:W-:-:S05]  /*0c60*/  SHF.R.U32.HI R5, RZ, R11, R0 ;  /* 0x0000000bff057219 */ /* 0x000fca0000011600 */
[----:B------:R-:W2:Y:S01]  /*0c70*/  LDC R20, c[0x0][0x638] ;  /* 0x00018e00ff147b82 */ /* 0x000ea20000000800 */
[-CC-:B---3--:R-:W-:Y:S02]  /*0c80*/  SHF.R.U64 R26, R27, R12.reuse, R5.reuse ;  /* 0x0000000c1b1a7219 */ /* 0x188fe40000001205 */
[-C--:B------:R-:W-:Y:S02]  /*0c90*/  SHF.L.U32 R0, R9, R12.reuse, RZ ;  /* 0x0000000c09007219 */ /* 0x080fe400000006ff */
[----:B------:R-:W-:Y:S01]  /*0ca0*/  SHF.R.U32.HI R5, RZ, R12, R5 ;  /* 0x0000000cff057219 */ /* 0x000fe20000011605 */
[----:B------:R-:W-:Y:S01]  /*0cb0*/  IMAD.MOV.U32 R4, RZ, RZ, R26 ;  /* 0x000000ffff047224 */ /* 0x000fe200078e001a */
[----:B------:R-:W-:Y:S01]  /*0cc0*/  LOP3.LUT R10, RZ, R0, RZ, 0x33, !PT ;  /* 0x00000000ff0a7212 */ /* 0x000fe200078e33ff */
[----:B------:R-:W3:Y:S01]  /*0cd0*/  LDC R23, c[0x0][0x610] ;  /* 0x00018400ff177b82 */ /* 0x000ee20000000800 */
[----:B------:R-:W-:Y:S05]  /*0ce0*/  @!P0 BRA `(.L_x_10) ;  /* 0x0000000000288947 */ /* 0x000fea0003800000 */
[----:B------:R-:W4:Y:S02]  /*0cf0*/  LDC R9, c[0x0][0x64c] ;  /* 0x00019300ff097b82 */ /* 0x000f240000000800 */
[----:B----4-:R-:W-:-:S05]  /*0d00*/  IADD3 R9, P0, R26, R9, RZ ;  /* 0x000000091a097210 */ /* 0x010fca0007f1e0ff */
        /* <DEDUP_REMOVED lines=8> */
.L_x_10:
[----:B-1----:R-:W-:Y:S01]  /*0d90*/  SHF.R.U64 R4, R4, R14, R5 ;  /* 0x0000000e04047219 */ /* 0x002fe20000001205 */
[----:B0-----:R-:W-:Y:S01]  /*0da0*/  VIADD R6, R15, 0xffffffff ;  /* 0xffffffff0f067836 */ /* 0x001fe20000000000 */
[----:B------:R-:W-:Y:S02]  /*0db0*/  SHF.L.U32 R0, R21, R12, RZ ;  /* 0x0000000c15007219 */ /* 0x000fe400000006ff */
[----:B------:R-:W-:Y:S01]  /*0dc0*/  LOP3.LUT R5, R27, R10, RZ, 0xc0, !PT ;  /* 0x0000000a1b057212 */ /* 0x000fe200078ec0ff */
[----:B------:R-:W-:Y:S01]  /*0dd0*/  IMAD.MOV R7, RZ, RZ, -R4 ;  /* 0x000000ffff077224 */ /* 0x000fe200078e0a04 */
[----:B------:R-:W-:Y:S02]  /*0de0*/  SEL R3, R3, R30, !P1 ;  /* 0x0000001e03037207 */ /* 0x000fe40004800000 */
[----:B------:R-:W-:Y:S01]  /*0df0*/  LOP3.LUT R6, R13, R6, RZ, 0xc0, !PT ;  /* 0x000000060d067212 */ /* 0x000fe200078ec0ff */
[----:B------:R-:W-:Y:S02]  /*0e00*/  IMAD R4, R0, R4, R5 ;  /* 0x0000000400047224 */ /* 0x000fe400078e0205 */
[----:B--2---:R-:W-:-:S02]  /*0e10*/  IMAD R0, R7, R20, R26 ;  /* 0x0000001407007224 */ /* 0x004fc400078e021a */
[----:B---3--:R-:W-:Y:S02]  /*0e20*/  IMAD R3, R4, R23, R3 ;  /* 0x0000001704037224 */ /* 0x008fe400078e0203 */
[----:B------:R-:W-:Y:S02]  /*0e30*/  IMAD R154, R0, R15, R6 ;  /* 0x0000000f009a7224 */ /* 0x000fe400078e0206 */
[----:B------:R-:W-:Y:S02]  /*0e40*/  IMAD.MOV.U32 R4, RZ, RZ, 0x1 ;  /* 0x00000001ff047424 */ /* 0x000fe400078e00ff */
[----:B------:R-:W-:Y:S01]  /*0e50*/  IMAD.MOV.U32 R23, RZ, RZ, R28 ;  /* 0x000000ffff177224 */ /* 0x000fe200078e001c */
[----:B------:R-:W-:Y:S02]  /*0e60*/  SEL R153, R154, R3, !P1 ;  /* 0x000000039a997207 */ /* 0x000fe40004800000 */
[----:B------:R-:W-:Y:S02]  /*0e70*/  PRMT R0, R4, 0x7610, R0 ;  /* 0x0000761004007816 */ /* 0x000fe40000000000 */
[----:B------:R-:W-:-:S07]  /*0e80*/  SEL R154, R3, R154, !P1 ;  /* 0x0000009a039a7207 */ /* 0x000fce0004800000 */
.L_x_8:
[----:B------:R-:W-:-:S08]  /*0e90*/  NOP ;  /* 0x0000000000007918 */ /* 0x000fd00000000000 */
[----:B------:R-:W0:Y:S02]  /*0ea0*/  USETMAXREG.TRY_ALLOC.CTAPOOL UP0, 0xe8 ;  /* 0x000000e8000079c8 */ /* 0x000e240008000600 */
[----:B0-----:R-:W-:-:S13]  /*0eb0*/  PLOP3.LUT P0, PT, PT, PT, UP0, 0x80, 0x0 ;  /* 0x000000000000781c */ /* 0x001fda0003f0f008 */
[----:B------:R-:W-:Y:S05]  /*0ec0*/  @!P0 BRA `(.L_x_8) ;  /* 0xfffffffc00f08947 */ /* 0x000fea000383ffff */
[----:B------:R-:W-:Y:S01]  /*0ed0*/  ULDC.64 UR4, c[0x0][0x598] ;  /* 0x0001660000047ab9 */ /* 0x000fe20000000a00 */
[----:B------:R-:W-:Y:S01]  /*0ee0*/  ULDC.64 UR36, c[0x0][0x208] ;  /* 0x0000820000247ab9 */ /* 0x000fe20000000a00 */
[----:B------:R-:W-:-:S04]  /*0ef0*/  ISETP.NE.U32.AND P0, PT, RZ, UR4, PT ;  /* 0x00000004ff007c0c */ /* 0x000fc8000bf05070 */
[----:B------:R-:W-:-:S13]  /*0f00*/  ISETP.NE.AND.EX P0, PT, RZ, UR5, PT, P0 ;  /* 0x00000005ff007c0c */ /* 0x000fda000bf05300 */
[----:B------:R-:W-:Y:S05]  /*0f10*/  @!P0 BRA `(.L_x_11) ;  /* 0x00000000001c8947 */ /* 0x000fea0003800000 */
[----:B------:R-:W0:Y:S02]  /*0f20*/  LDC.64 R4, c[0x0][0x598] ;  /* 0x00016600ff047b82 */ /* 0x000e240000000a00 */
[----:B0-----:R-:W2:Y:S02]  /*0f30*/  LDG.E.64 R4, desc[UR36][R4.64] ;  /* 0x0000002404047981 */ /* 0x001ea4000c1e1b00 */
[----:B--2---:R-:W-:-:S04]  /*0f40*/  ISETP.NE.U32.AND P0, PT, R4, RZ, PT ;  /* 0x000000ff0400720c */ /* 0x004fc80003f05070 */
[----:B------:R-:W-:-:S13]  /*0f50*/  ISETP.NE.AND.EX P0, PT, R5, RZ, PT, P0 ;  /* 0x000000ff0500720c */ /* 0x000fda0003f05300 */
[----:B------:R-:W-:Y:S05]  /*0f60*/  @!P0 BRA `(.L_x_11) ;  /* 0x0000000000088947 */ /* 0x000fea0003800000 */
[----:B------:R0:W5:Y:S01]  /*0f70*/  LD.E R155, desc[UR36][R4.64] ;  /* 0x00000024049b7980 */ /* 0x000162000c101900 */
[----:B------:R-:W-:Y:S05]  /*0f80*/  BRA `(.L_x_12) ;  /* 0x0000000000247947 */ /* 0x000fea0003800000 */
.L_x_11:
[----:B------:R-:W-:Y:S02]  /*0f90*/  ULDC.64 UR4, c[0x0][0x588] ;  /* 0x0001620000047ab9 */ /* 0x000fe40000000a00 */
[----:B------:R-:W-:-:S04]  /*0fa0*/  ISETP.NE.U32.AND P0, PT, RZ, UR4, PT ;  /* 0x00000004ff007c0c */ /* 0x000fc8000bf05070 */
[----:B------:R-:W-:-:S13]  /*0fb0*/  ISETP.NE.AND.EX P0, PT, RZ, UR5, PT, P0 ;  /* 0x00000005ff007c0c */ /* 0x000fda000bf05300 */
[----:B------:R-:W-:Y:S05]  /*0fc0*/  @!P0 BRA `(.L_x_13) ;  /* 0x00000000000c8947 */ /* 0x000fea0003800000 */
[----:B------:R-:W0:Y:S02]  /*0fd0*/  LDC.64 R4, c[0x0][0x588] ;  /* 0x00016200ff047b82 */ /* 0x000e240000000a00 */
[----:B0-----:R1:W5:Y:S01]  /*0fe0*/  LDG.E R155, desc[UR36][R4.64] ;  /* 0x00000024049b7981 */ /* 0x001362000c1e1900 */
[----:B------:R-:W-:Y:S05]  /*0ff0*/  BRA `(.L_x_12) ;  /* 0x0000000000087947 */ /* 0x000fea0003800000 */
.L_x_13:
[----:B------:R-:W-:Y:S02]  /*1000*/  ULDC UR4, c[0x0][0x580] ;  /* 0x0001600000047ab9 */ /* 0x000fe40000000800 */
[----:B------:R-:W-:-:S07]  /*1010*/  IMAD.U32 R155, RZ, RZ, UR4 ;  /* 0x00000004ff9b7e24 */ /* 0x000fce000f8e00ff */
.L_x_12:
[----:B------:R-:W-:Y:S02]  /*1020*/  ULDC.64 UR4, c[0x0][0x5a0] ;  /* 0x0001680000047ab9 */ /* 0x000fe40000000a00 */
[----:B------:R-:W-:-:S04]  /*1030*/  ISETP.NE.U32.AND P0, PT, RZ, UR4, PT ;  /* 0x00000004ff007c0c */ /* 0x000fc8000bf05070 */
[----:B------:R-:W-:-:S13]  /*1040*/  ISETP.NE.AND.EX P0, PT, RZ, UR5, PT, P0 ;  /* 0x00000005ff007c0c */ /* 0x000fda000bf05300 */
[----:B------:R-:W-:Y:S05]  /*1050*/  @!P0 BRA `(.L_x_14) ;  /* 0x00000000001c8947 */ /* 0x000fea0003800000 */
[----:B01----:R-:W0:Y:S02]  /*1060*/  LDC.64 R4, c[0x0][0x5a0] ;  /* 0x00016800ff047b82 */ /* 0x003e240000000a00 */
[----:B0-----:R-:W2:Y:S02]  /*1070*/  LDG.E.64 R4, desc[UR36][R4.64] ;  /* 0x0000002404047981 */ /* 0x001ea4000c1e1b00 */
[----:B--2---:R-:W-:-:S04]  /*1080*/  ISETP.NE.U32.AND P0, PT, R4, RZ, PT ;  /* 0x000000ff0400720c */ /* 0x004fc80003f05070 */
[----:B------:R-:W-:-:S13]  /*1090*/  ISETP.NE.AND.EX P0, PT, R5, RZ, PT, P0 ;  /* 0x000000ff0500720c */ /* 0x000fda0003f05300 */
[----:B------:R-:W-:Y:S05]  /*10a0*/  @!P0 BRA `(.L_x_14) ;  /* 0x0000000000088947 */ /* 0x000fea0003800000 */
[----:B------:R0:W5:Y:S01]  /*10b0*/  LD.E R156, desc[UR36][R4.64] ;  /* 0x00000024049c7980 */ /* 0x000162000c101900 */
[----:B------:R-:W-:Y:S05]  /*10c0*/  BRA `(.L_x_15) ;  /* 0x0000000000247947 */ /* 0x000fea0003800000 */
.L_x_14:
[----:B------:R-:W-:Y:S02]  /*10d0*/  ULDC.64 UR4, c[0x0][0x590] ;  /* 0x0001640000047ab9 */ /* 0x000fe40000000a00 */
[----:B------:R-:W-:-:S04]  /*10e0*/  ISETP.NE.U32.AND P0, PT, RZ, UR4, PT ;  /* 0x00000004ff007c0c */ /* 0x000fc8000bf05070 */
[----:B------:R-:W-:-:S13]  /*10f0*/  ISETP.NE.AND.EX P0, PT, RZ, UR5, PT, P0 ;  /* 0x00000005ff007c0c */ /* 0x000fda000bf05300 */
[----:B------:R-:W-:Y:S05]  /*1100*/  @!P0 BRA `(.L_x_16) ;  /* 0x00000000000c8947 */ /* 0x000fea0003800000 */
[----:B------:R-:W2:Y:S02]  /*1110*/  LDC.64 R156, c[0x0][0x590] ;  /* 0x00016400ff9c7b82 */ /* 0x000ea40000000a00 */
[----:B--2---:R2:W5:Y:S01]  /*1120*/  LDG.E R156, desc[UR36][R156.64] ;  /* 0x000000249c9c7981 */ /* 0x004562000c1e1900 */
[----:B------:R-:W-:Y:S05]  /*1130*/  BRA `(.L_x_15) ;  /* 0x0000000000087947 */ /* 0x000fea0003800000 */
.L_x_16:
[----:B------:R-:W-:Y:S02]  /*1140*/  ULDC UR4, c[0x0][0x584] ;  /* 0x0001610000047ab9 */ /* 0x000fe40000000800 */
[----:B------:R-:W-:-:S07]  /*1150*/  IMAD.U32 R156, RZ, RZ, UR4 ;  /* 0x00000004ff9c7e24 */ /* 0x000fce000f8e00ff */
.L_x_15:
[----:B------:R-:W-:-:S13]  /*1160*/  LOP3.LUT P0, RZ, R0, 0xff, RZ, 0xc0, !PT ;  /* 0x000000ff00ff7812 */ /* 0x000fda000780c0ff */
[----:B------:R-:W-:Y:S05]  /*1170*/  @!P0 EXIT ;  /* 0x000000000000894d */ /* 0x000fea0003800000 */
[----:B------:R-:W-:Y:S01]  /*1180*/  ULDC UR4, c[0x0][0x28c] ;  /* 0x0000a30000047ab9 */ /* 0x000fe20000000800 */
[----:B--2---:R-:W-:Y:S01]  /*1190*/  LOP3.LUT R157, R19, 0x1, RZ, 0xfc, !PT ;  /* 0x00000001139d7812 */ /* 0x004fe200078efcff */
[----:B------:R-:W-:Y:S01]  /*11a0*/  UIADD3 UR4, UR4, 0x1f, URZ ;  /* 0x0000001f04047890 */ /* 0x000fe2000fffe03f */
[----:B------:R-:W-:Y:S01]  /*11b0*/  UMOV UR38, URZ ;  /* 0x0000003f00267c82 */ /* 0x000fe20008000000 */
[----:B------:R-:W-:Y:S02]  /*11c0*/  UMOV UR39, URZ ;  /* 0x0000003f00277c82 */ /* 0x000fe40008000000 */
[----:B------:R-:W-:-:S04]  /*11d0*/  USHF.R.S32.HI UR5, URZ, 0x1f, UR4 ;  /* 0x0000001f3f057899 */ /* 0x000fc80008011404 */
[----:B------:R-:W-:-:S04]  /*11e0*/  ULEA.HI UR5, UR5, UR4, URZ, 0x5 ;  /* 0x0000000405057291 */ /* 0x000fc8000f8f283f */
[----:B------:R-:W-:-:S12]  /*11f0*/  USHF.R.S32.HI UR40, URZ, 0x5, UR5 ;  /* 0x000000053f287899 */ /* 0x000fd80008011405 */
.L_x_290:
[----:B------:R-:W-:Y:S01]  /*1200*/  LOP3.LUT R0, R18, 0x80, RZ, 0xc0, !PT ;  /* 0x0000008012007812 */ /* 0x000fe200078ec0ff */
[----:B--2---:R-:W2:Y:S01]  /*1210*/  S2UR UR7, SR_CgaCtaId ;  /* 0x00000000000779c3 */ /* 0x004ea20000008800 */
[----:B------:R-:W-:Y:S02]  /*1220*/  UMOV UR6, 0x400 ;  /* 0x0000040000067882 */ /* 0x000fe40000000000 */
[----:B------:R-:W-:-:S06]  /*1230*/  SHF.R.U32.HI R0, RZ, 0x7, R0 ;  /* 0x00000007ff007819 */ /* 0x000fcc0000011600 */
[----:B---3--:R-:W3:Y:S01]  /*1240*/  SHFL.IDX PT, R0, R0, RZ, 0x1f ;  /* 0x00001fff00007589 */ /* 0x008ee200000e0000 */
[----:B--2---:R-:W-:Y:S01]  /*1250*/  ULEA UR6, UR7, UR6, 0x18 ;  /* 0x0000000607067291 */ /* 0x004fe2000f8ec03f */
[----:B---3--:R-:W-:-:S13]  /*1260*/  R2UR UR4, R0 ;  /* 0x00000000000472ca */ /* 0x008fda00000e0000 */
[----:B------:R-:W-:-:S04]  /*1270*/  ULEA.HI UR5, UR4, UR4, URZ, 0x1 ;  /* 0x0000000404057291 */ /* 0x000fc8000f8f083f */
[----:B------:R-:W-:-:S04]  /*1280*/  ULOP3.LUT UR5, UR5, 0x7fffe, URZ, 0xc0, !UPT ;  /* 0x0007fffe05057892 */ /* 0x000fc8000f8ec03f */
[----:B------:R-:W-:-:S03]  /*1290*/  UIADD3 UR5, UR4, -UR5, URZ ;  /* 0x8000000504057290 */ /* 0x000fc6000fffe03f */
[----:B------:R-:W-:Y:S01]  /*12a0*/  ULDC UR4, c[0x0][0x28c] ;  /* 0x0000a30000047ab9 */ /* 0x000fe20000000800 */
[----:B------:R-:W-:Y:S01]  /*12b0*/  ULEA UR5, UR5, UR6, 0xd ;  /* 0x0000000605057291 */ /* 0x000fe2000f8e683f */
[----:B------:R-:W-:-:S03]  /*12c0*/  ISETP.LT.AND P0, PT, RZ, UR4, PT ;  /* 0x00000004ff007c0c */ /* 0x000fc6000bf01270 */
[----:B------:R-:W-:-:S04]  /*12d0*/  UIADD3 UR5, UR5, 0x100, URZ ;  /* 0x0000010005057890 */ /* 0x000fc8000fffe03f */
[----:B------:R-:W-:-:S04]  /*12e0*/  USHF.R.U32.HI UR5, URZ, 0x4, UR5 ;  /* 0x000000043f057899 */ /* 0x000fc80008011605 */
[----:B------:R-:W-:Y:S02]  /*12f0*/  ULOP3.LUT UR41, UR5, 0x3fff, URZ, 0xc0, !UPT ;  /* 0x00003fff05297892 */ /* 0x000fe4000f8ec03f */
[----:B-1--45:R-:W-:Y:S10]  /*1300*/  @P0 BRA `(.L_x_17) ;  /* 0x0000000000400947 */ /* 0x032ff40003800000 */
[----:B------:R-:W-:Y:S01]  /*1310*/  MOV R0, 0x0 ;  /* 0x0000000000007802 */ /* 0x000fe20000000f00 */
[----:B------:R-:W-:Y:S01]  /*1320*/  ULDC.64 UR4, c[0x4][0x68] ;  /* 0x01001a0000047ab9 */ /* 0x000fe20000000a00 */
[----:B------:R-:W-:Y:S01]  /*1330*/  ULDC.64 UR6, c[0x4][0x8] ;  /* 0x0100020000067ab9 */ /* 0x000fe20000000a00 */
[----:B01----:R-:W-:Y:S01]  /*1340*/  IMAD.U32 R4, RZ, RZ, UR4 ;  /* 0x00000004ff047e24 */ /* 0x003fe2000f8e00ff */
[----:B------:R0:W1:Y:S01]  /*1350*/  LDC.64 R14, c[0x4][R0] ;  /* 0x01000000000e7b82 */ /* 0x0000620000000a00 */
[----:B------:R-:W-:Y:S01]  /*1360*/  IMAD.U32 R5, RZ, RZ, UR5 ;  /* 0x00000005ff057e24 */ /* 0x000fe2000f8e00ff */
[----:B------:R-:W-:Y:S01]  /*1370*/  ULDC.64 UR4, c[0x4][0x70] ;  /* 0x01001c0000047ab9 */ /* 0x000fe20000000a00 */
[----:B------:R-:W-:Y:S02]  /*1380*/  IMAD.U32 R10, RZ, RZ, UR6 ;  /* 0x00000006ff0a7e24 */ /* 0x000fe4000f8e00ff */
[----:B------:R-:W-:Y:S02]  /*1390*/  IMAD.U32 R6, RZ, RZ, UR4 ;  /* 0x00000004ff067e24 */ /* 0x000fe4000f8e00ff */
[----:B------:R-:W-:-:S02]  /*13a0*/  IMAD.U32 R7, RZ, RZ, UR5 ;  /* 0x00000005ff077e24 */ /* 0x000fc4000f8e00ff */
[----:B------:R-:W-:Y:S02]  /*13b0*/  IMAD.U32 R11, RZ, RZ, UR7 ;  /* 0x00000007ff0b7e24 */ /* 0x000fe4000f8e00ff */
[----:B------:R-:W-:Y:S02]  /*13c0*/  IMAD.MOV.U32 R8, RZ, RZ, 0x1e1 ;  /* 0x000001e1ff087424 */ /* 0x000fe400078e00ff */
[----:B------:R-:W-:Y:S02]  /*13d0*/  IMAD.MOV.U32 R12, RZ, RZ, 0x1 ;  /* 0x00000001ff0c7424 */ /* 0x000fe400078e00ff */
[----:B0-----:R-:W-:-:S07]  /*13e0*/  IMAD.MOV.U32 R13, RZ, RZ, RZ ;  /* 0x000000ffff0d7224 */ /* 0x001fce00078e00ff */
[----:B------:R-:W-:-:S07]  /*13f0*/  LEPC R20, `(.L_x_17) ;  /* 0x000000001014794e */ /* 0x000fce0000000000 */
[----:B-1---5:R-:W-:Y:S05]  /*1400*/  CALL.ABS.NOINC R14 ;  /* 0x000000000e007343 */ /* 0x022fea0003c00000 */
.L_x_17:
[----:B------:R-:W-:-:S13]  /*1410*/  ISETP.NE.AND P0, PT, R157, 0x3, PT ;  /* 0x000000039d00780c */ /* 0x000fda0003f05270 */
[----:B------:R-:W-:Y:S05]  /*1420*/  @!P0 BRA `(.L_x_18) ;  /* 0x0000000000048947 */ /* 0x000fea0003800000 */
[----:B------:R-:W-:Y:S01]  /*1430*/  BPT.TRAP 0x1 ;  /* 0x000000040000795c */ /* 0x000fe20000300000 */
.L_x_18:
[----:B------:R-:W2:Y:S01]  /*1440*/  S2UR UR5, SR_CgaCtaId ;  /* 0x00000000000579c3 */ /* 0x000ea20000008800 */
[----:B------:R-:W-:Y:S01]  /*1450*/  UMOV UR4, 0x400 ;  /* 0x0000040000047882 */ /* 0x000fe20000000000 */
[----:B------:R-:W-:Y:S02]  /*1460*/  IMAD.U32 R0, RZ, RZ, UR38 ;  /* 0x00000026ff007e24 */ /* 0x000fe4000f8e00ff */
[----:B------:R-:W-:-:S03]  /*1470*/  IMAD.U32 R3, RZ, RZ, UR39 ;  /* 0x00000027ff037e24 */ /* 0x000fc6000f8e00ff */
[----:B------:R-:W-:Y:S01]  /*1480*/  SHF.L.U32 R0, R0, 0x1f, RZ ;  /* 0x0000001f00007819 */ /* 0x000fe200000006ff */
[----:B--2---:R-:W-:-:S06]  /*1490*/  ULEA UR4, UR5, UR4, 0x18 ;  /* 0x0000000405047291 */ /* 0x004fcc000f8ec03f */
[----:B------:R-:W-:-:S04]  /*14a0*/  IMAD.U32 R6, RZ, RZ, UR4 ;  /* 0x00000004ff067e24 */ /* 0x000fc8000f8e00ff */
[----:B------:R-:W-:-:S04]  /*14b0*/  IMAD R3, R3, 0x8, R6 ;  /* 0x0000000803037824 */ /* 0x000fc800078e0206 */
[----:B------:R2:W3:Y:S01]  /*14c0*/  SYNCS.PHASECHK.TRANS64.TRYWAIT P1, [R3+URZ], R0 ;  /* 0x00000000030075a7 */ /* 0x0004e2000802017f */
[----:B------:R-:W-:Y:S05]  /*14d0*/  @!P0 BRA `(.L_x_19) ;  /* 0x0000000000048947 */ /* 0x000fea0003800000 */
[----:B------:R-:W-:Y:S01]  /*14e0*/  BPT.TRAP 0x1 ;  /* 0x000000040000795c */ /* 0x000fe20000300000 */
.L_x_19:
[----:B---3--:R-:W-:Y:S05]  /*14f0*/  @P1 BRA `(.L_x_20) ;  /* 0x0000000000081947 */ /* 0x008fea0003800000 */
[----:B------:R-:W3:Y:S02]  /*1500*/  SYNCS.PHASECHK.TRANS64.TRYWAIT P1, [R3+URZ], R0 ;  /* 0x00000000030075a7 */ /* 0x000ee4000802017f */
[----:B---3--:R-:W-:Y:S05]  /*1510*/  @!P1 BRA `(.L_x_21) ;  /* 0x000000a400149947 */ /* 0x008fea0003800000 */
.L_x_20:
[----:B------:R-:W-:-:S04]  /*1520*/  UISETP.LT.AND UP0, UPT, UR40, 0x1, UPT ;  /* 0x000000012800788c */ /* 0x000fc8000bf01270 */
[----:B------:R-:W-:-:S06]  /*1530*/  USEL UR4, UR40, 0x1, UP0 ;  /* 0x0000000128047887 */ /* 0x000fcc0008000000 */
[----:B--23--:R-:W-:Y:S01]  /*1540*/  IMAD.U32 R0, RZ, RZ, UR4 ;  /* 0x00000004ff007e24 */ /* 0x00cfe2000f8e00ff */
[----:B------:R-:W-:Y:S05]  /*1550*/  WARPSYNC.ALL ;  /* 0x0000000000007948 */ /* 0x000fea0003800000 */
[----:B------:R-:W-:-:S04]  /*1560*/  IADD3 R0, -R0, UR40, RZ ;  /* 0x0000002800007c10 */ /* 0x000fc8000fffe1ff */
[----:B------:R-:W-:Y:S02]  /*1570*/  ISETP.GE.AND P1, PT, R0, 0x1, PT ;  /* 0x000000010000780c */ /* 0x000fe40003f26270 */
[----:B------:R-:W-:Y:S01]  /*1580*/  R2UR UR4, R6 ;  /* 0x00000000060472ca */ /* 0x000fe200000e0000 */
[----:B------:R-:W-:Y:S01]  /*1590*/  WARPGROUP.ARRIVE ;  /* 0x00000000000079c5 */ /* 0x000fe20000000000 */
[----:B------:R-:W-:Y:S01]  /*15a0*/  UMOV UR9, 0x40000040 ;  /* 0x4000004000097882 */ /* 0x000fe20000000000 */
[----:B------:R-:W-:-:S10]  /*15b0*/  UMOV UR11, 0x40000040 ;  /* 0x40000040000b7882 */ /* 0x000fd40000000000 */
[----:B------:R-:W-:-:S04]  /*15c0*/  UIADD3 UR4, UR4, 0x10100, URZ ;  /* 0x0001010004047890 */ /* 0x000fc8000fffe03f */
[----:B------:R-:W-:-:S04]  /*15d0*/  USHF.R.U32.HI UR4, URZ, 0x4, UR4 ;  /* 0x000000043f047899 */ /* 0x000fc80008011604 */
[----:B------:R-:W-:Y:S02]  /*15e0*/  ULOP3.LUT UR5, UR4, 0x3fff, URZ, 0xc0, !UPT ;  /* 0x00003fff04057892 */ /* 0x000fe4000f8ec03f */
[----:B------:R-:W-:Y:S02]  /*15f0*/  ULOP3.LUT UR4, UR41, 0x10000, URZ, 0xfc, !UPT ;  /* 0x0001000029047892 */ /* 0x000fe4000f8efc3f */
[----:B------:R-:W-:Y:S02]  /*1600*/  ULOP3.LUT UR5, UR5, 0x10000, URZ, 0xfc, !UPT ;  /* 0x0001000005057892 */ /* 0x000fe4000f8efc3f */
[----:B------:R-:W-:Y:S02]  /*1610*/  ULEA UR6, UR39, UR4, 0xa ;  /* 0x0000000427067291 */ /* 0x000fe4000f8e503f */
[----:B------:R-:W-:-:S05]  /*1620*/  ULEA UR7, UR39, UR5, 0xb ;  /* 0x0000000527077291 */ /* 0x000fca000f8e583f */
[----:B------:R-:W-:Y:S02]  /*1630*/  UMOV UR8, UR6 ;  /* 0x0000000600087c82 */ /* 0x000fe40008000000 */
[----:B------:R-:W-:Y:S02]  /*1640*/  UMOV UR10, UR7 ;  /* 0x00000007000a7c82 */ /* 0x000fe40008000000 */
[----:B------:R-:W-:Y:S01]  /*1650*/  HGMMA.64x256x8.F32.TF32 R24, gdesc[UR8], RZ, !UPT, gsb0 ;  /* 0x07e00000081879f0 */ /* 0x000fe2000c0028ff */
[----:B------:R-:W-:Y:S02]  /*1660*/  UIADD3 UR8, UR6, 0x2, URZ ;  /* 0x0000000206087890 */ /* 0x000fe4000fffe03f */
[----:B------:R-:W-:Y:S01]  /*1670*/  UIADD3 UR10, UR7, 0x2, URZ ;  /* 0x00000002070a7890 */ /* 0x000fe2000fffe03f */
[----:B------:R-:W-:Y:S01]  /*1680*/  UMOV UR9, 0x40000040 ;  /* 0x4000004000097882 */ /* 0x000fe20000000000 */
[----:B------:R-:W-:Y:S01]  /*1690*/  UMOV UR11, 0x40000040 ;  /* 0x40000040000b7882 */ /* 0x000fe20000000000 */
[----:B------:R-:W-:-:S02]  /*16a0*/  WARPGROUP.DEPBAR.LE gsb0, 0x0 ;  /* 0x00008000000079c5 */ /* 0x000fc40000010000 */
[----:B------:R-:W-:-:S15]  /*16b0*/  WARPGROUP.ARRIVE ;  /* 0x00000000000079c5 */ /* 0x000fde0000000000 */
[----:B------:R-:W-:-:S05]  /*16c0*/  NOP ;  /* 0x0000000000007918 */ /* 0x000fca0000000000 */
[----:B------:R-:W-:Y:S01]  /*16d0*/  HGMMA.64x256x8.F32.TF32 R24, gdesc[UR8], R24, gsb0 ;  /* 0x07e00000081879f0 */ /* 0x000fe20008002818 */
[----:B------:R-:W-:Y:S02]  /*16e0*/  UIADD3 UR8, UR6, 0x4, URZ ;  /* 0x0000000406087890 */ /* 0x000fe4000fffe03f */
[----:B------:R-:W-:Y:S01]  /*16f0*/  UIADD3 UR10, UR7, 0x4, URZ ;  /* 0x00000004070a7890 */ /* 0x000fe2000fffe03f */
[----:B------:R-:W-:Y:S01]  /*1700*/  UMOV UR9, 0x40000040 ;  /* 0x4000004000097882 */ /* 0x000fe20000000000 */
[----:B------:R-:W-:Y:S01]  /*1710*/  UMOV UR11, 0x40000040 ;  /* 0x40000040000b7882 */ /* 0x000fe20000000000 */
[----:B------:R-:W-:Y:S02]  /*1720*/  WARPGROUP.DEPBAR.LE gsb0, 0x0 ;  /* 0x00008000000079c5 */ /* 0x000fe40000010000 */
        /* <DEDUP_REMOVED lines=10> */
[----:B------:R-:W-:Y:S03]  /*17d0*/  HGMMA.64x256x8.F32.TF32 R24, gdesc[UR8], R24, gsb0 ;  /* 0x07e00000081879f0 */ /* 0x000fe60008002818 */
[----:B------:R-:W-:Y:S02]  /*17e0*/  WARPGROUP.DEPBAR.LE gsb0, 0x0 ;  /* 0x00008000000079c5 */ /* 0x000fe40000010000 */
[----:B------:R-:W-:Y:S05]  /*17f0*/  @!P1 BRA `(.L_x_22) ;  /* 0x0000000400309947 */ /* 0x000fea0003800000 */
[----:B------:R-:W-:Y:S02]  /*1800*/  UIADD3 UR6, UR39, 0x1, URZ ;  /* 0x0000000127067890 */ /* 0x000fe4000fffe03f */
[----:B------:R-:W-:Y:S02]  /*1810*/  IMAD.U32 R3, RZ, RZ, UR39 ;  /* 0x00000027ff037e24 */ /* 0x000fe4000f8e00ff */
[----:B------:R-:W-:-:S04]  /*1820*/  UISETP.NE.AND UP0, UPT, UR6, 0x4, UPT ;  /* 0x000000040600788c */ /* 0x000fc8000bf05270 */
[----:B------:R-:W-:Y:S02]  /*1830*/  USEL UR7, URZ, 0x1, UP0 ;  /* 0x000000013f077887 */ /* 0x000fe40008000000 */
[----:B------:R-:W-:Y:S02]  /*1840*/  USEL UR6, UR6, URZ, UP0 ;  /* 0x0000003f06067287 */ /* 0x000fe40008000000 */
[----:B------:R-:W-:-:S06]  /*1850*/  ULOP3.LUT UR7, UR38, UR7, URZ, 0x3c, !UPT ;  /* 0x0000000726077292 */ /* 0x000fcc000f8e3c3f */
[----:B------:R-:W-:-:S07]  /*1860*/  IMAD.U32 R7, RZ, RZ, UR7 ;  /* 0x00000007ff077e24 */ /* 0x000fce000f8e00ff */
.L_x_29:
[----:B------:R-:W-:Y:S05]  /*1870*/  @!P0 BRA `(.L_x_23) ;  /* 0x0000000000048947 */ /* 0x000fea0003800000 */
[----:B------:R-:W-:Y:S01]  /*1880*/  BPT.TRAP 0x1 ;  /* 0x000000040000795c */ /* 0x000fe20000300000 */
.L_x_23:
[----:B------:R-:W2:Y:S01]  /*1890*/  S2UR UR8, SR_CgaCtaId ;  /* 0x00000000000879c3 */ /* 0x000ea20000008800 */
[----:B------:R-:W-:Y:S01]  /*18a0*/  UMOV UR7, 0x400 ;  /* 0x0000040000077882 */ /* 0x000fe20000000000 */
[----:B01----:R-:W-:Y:S01]  /*18b0*/  IMAD.U32 R5, RZ, RZ, UR6 ;  /* 0x00000006ff057e24 */ /* 0x003fe2000f8e00ff */
[----:B------:R-:W-:Y:S01]  /*18c0*/  SHF.L.U32 R4, R7, 0x1f, RZ ;  /* 0x0000001f07047819 */ /* 0x000fe200000006ff */
[----:B--2---:R-:W-:-:S06]  /*18d0*/  ULEA UR7, UR8, UR7, 0x18 ;  /* 0x0000000708077291 */ /* 0x004fcc000f8ec03f */
[----:B------:R-:W-:-:S04]  /*18e0*/  IMAD.U32 R6, RZ, RZ, UR7 ;  /* 0x00000007ff067e24 */ /* 0x000fc8000f8e00ff */
[----:B------:R-:W-:-:S04]  /*18f0*/  IMAD R5, R5, 0x8, R6 ;  /* 0x0000000805057824 */ /* 0x000fc800078e0206 */
[----:B------:R0:W1:Y:S01]  /*1900*/  SYNCS.PHASECHK.TRANS64.TRYWAIT P1, [R5+URZ], R4 ;  /* 0x00000004050075a7 */ /* 0x000062000802017f */
[----:B------:R-:W-:Y:S05]  /*1910*/  @!P0 BRA `(.L_x_24) ;  /* 0x0000000000048947 */ /* 0x000fea0003800000 */
[----:B------:R-:W-:Y:S01]  /*1920*/  BPT.TRAP 0x1 ;  /* 0x000000040000795c */ /* 0x000fe20000300000 */
.L_x_24:
[----:B-1----:R-:W-:Y:S05]  /*1930*/  @P1 BRA `(.L_x_25) ;  /* 0x0000000000081947 */ /* 0x002fea0003800000 */
[----:B------:R-:W1:Y:S02]  /*1940*/  SYNCS.PHASECHK.TRANS64.TRYWAIT P1, [R5+URZ], R4 ;  /* 0x00000004050075a7 */ /* 0x000e64000802017f */
[----:B-1----:R-:W-:Y:S05]  /*1950*/  @!P1 BRA `(.L_x_26) ;  /* 0x000000a000189947 */ /* 0x002fea0003800000 */
.L_x_25:
[----:B------:R-:W-:Y:S01]  /*1960*/  ULEA UR7, UR6, UR4, 0xa ;  /* 0x0000000406077291 */ /* 0x000fe2000f8e503f */
[----:B------:R-:W-:Y:S01]  /*1970*/  WARPGROUP.ARRIVE ;  /* 0x00000000000079c5 */ /* 0x000fe20000000000 */
[----:B------:R-:W-:Y:S01]  /*1980*/  ULEA UR12, UR6, UR5, 0xb ;  /* 0x00000005060c7291 */ /* 0x000fe2000f8e583f */
[----:B------:R-:W-:Y:S01]  /*1990*/  UMOV UR9, 0x40000040 ;  /* 0x4000004000097882 */ /* 0x000fe20000000000 */
[----:B------:R-:W-:-:S03]  /*19a0*/  UMOV UR11, 0x40000040 ;  /* 0x40000040000b7882 */ /* 0x000fc60000000000 */
[----:B------:R-:W-:Y:S02]  /*19b0*/  UMOV UR8, UR7 ;  /* 0x0000000700087c82 */ /* 0x000fe40008000000 */
[----:B------:R-:W-:Y:S02]  /*19c0*/  UMOV UR10, UR12 ;  /* 0x0000000c000a7c82 */ /* 0x000fe40008000000 */
[----:B------:R-:W-:Y:S01]  /*19d0*/  HGMMA.64x256x8.F32.TF32 R24, gdesc[UR8], R24, gsb0 ;  /* 0x07e00000081879f0 */ /* 0x000fe20008002818 */
        /* <DEDUP_REMOVED lines=26> */
[----:B------:R-:W-:Y:S01]  /*1b80*/  BPT.TRAP 0x1 ;  /* 0x000000040000795c */ /* 0x000fe20000300000 */
.L_x_27:
[----:B------:R-:W-:-:S13]  /*1b90*/  ISETP.NE.AND P1, PT, R22, RZ, PT ;  /* 0x000000ff1600720c */ /* 0x000fda0003f25270 */
[----:B01----:R-:W-:-:S04]  /*1ba0*/  @P1 IMAD R4, R3, 0x8, R6 ;  /* 0x0000000803041824 */ /* 0x003fc800078e0206 */
[----:B------:R-:W-:-:S05]  /*1bb0*/  @P1 VIADD R5, R4, 0x20 ;  /* 0x0000002004051836 */ /* 0x000fca0000000000 */
[----:B------:R-:W-:-:S04]  /*1bc0*/  @P1 PRMT R5, R152, 0x654, R5 ;  /* 0x0000065498051816 */ /* 0x000fc80000000005 */
[----:B------:R0:W-:Y:S01]  /*1bd0*/  @P1 SYNCS.ARRIVE.TRANS64.RED.A1T0 RZ, [R5+URZ], RZ ;  /* 0x000000ff05ff19a7 */ /* 0x0001e2000810043f */
[----:B------:R-:W-:-:S13]  /*1be0*/  ISETP.GT.U32.AND P1, PT, R19, 0x1, PT ;  /* 0x000000011300780c */ /* 0x000fda0003f24070 */
[----:B0-----:R-:W-:Y:S05]  /*1bf0*/  @P1 BRA `(.L_x_28) ;  /* 0x0000000000041947 */ /* 0x001fea0003800000 */
[----:B------:R-:W-:Y:S01]  /*1c00*/  BPT.TRAP 0x1 ;  /* 0x000000040000795c */ /* 0x000fe20000300000 */
.L_x_28:
[----:B------:R-:W-:Y:S01]  /*1c10*/  UIADD3 UR6, UR6, 0x1, URZ ;  /* 0x0000000106067890 */ /* 0x000fe2000fffe03f */
[C---:B------:R-:W-:Y:S01]  /*1c20*/  ISETP.GT.AND P2, PT, R0.reuse, 0x1, PT ;  /* 0x000000010000780c */ /* 0x040fe20003f44270 */
[----:B------:R-:W-:Y:S02]  /*1c30*/  VIADD R3, R3, 0x1 ;  /* 0x0000000103037836 */ /* 0x000fe40000000000 */
[----:B------:R-:W-:Y:S01]  /*1c40*/  UISETP.NE.AND UP0, UPT, UR6, 0x4, UPT ;  /* 0x000000040600788c */ /* 0x000fe2000bf05270 */
[----:B------:R-:W-:Y:S02]  /*1c50*/  VIADD R0, R0, 0xffffffff ;  /* 0xffffffff00007836 */ /* 0x000fe40000000000 */
[C---:B------:R-:W-:Y:S01]  /*1c60*/  ISETP.NE.AND P1, PT, R3.reuse, 0x4, PT ;  /* 0x000000040300780c */ /* 0x040fe20003f25270 */
[----:B------:R-:W-:Y:S02]  /*1c70*/  USEL UR7, URZ, 0x1, UP0 ;  /* 0x000000013f077887 */ /* 0x000fe40008000000 */
[----:B------:R-:W-:Y:S01]  /*1c80*/  USEL UR6, UR6, URZ, UP0 ;  /* 0x0000003f06067287 */ /* 0x000fe20008000000 */
[----:B------:R-:W-:-:S03]  /*1c90*/  SEL R3, R3, RZ, P1 ;  /* 0x000000ff03037207 */ /* 0x000fc60000800000 */
[----:B------:R-:W-:Y:S01]  /*1ca0*/  LOP3.LUT R7, R7, UR7, RZ, 0x3c, !PT ;  /* 0x0000000707077c12 */ /* 0x000fe2000f8e3cff */
[----:B------:R-:W-:Y:S07]  /*1cb0*/  @P2 BRA `(.L_x_29) ;  /* 0xfffffff800ec2947 */ /* 0x000fee000383ffff */
.L_x_22:
[----:B------:R-:W2:Y:S02]  /*1cc0*/  LDC R0, c[0x0][0x28c] ;  /* 0x0000a300ff007b82 */ /* 0x000ea40000000800 */
[----:B--2---:R-:W-:-:S13]  /*1cd0*/  ISETP.GE.AND P1, PT, R0, 0x1, PT ;  /* 0x000000010000780c */ /* 0x004fda0003f26270 */
[----:B------:R-:W-:Y:S05]  /*1ce0*/  @!P1 BRA `(.L_x_30) ;  /* 0x0000000000409947 */ /* 0x000fea0003800000 */
[----:B------:R-:W-:Y:S05]  /*1cf0*/  @!P0 BRA `(.L_x_31) ;  /* 0x0000000000048947 */ /* 0x000fea0003800000 */
[----:B------:R-:W-:Y:S01]  /*1d00*/  BPT.TRAP 0x1 ;  /* 0x000000040000795c */ /* 0x000fe20000300000 */
.L_x_31:
[----:B------:R-:W-:Y:S01]  /*1d10*/  ISETP.NE.AND P0, PT, R22, RZ, PT ;  /* 0x000000ff1600720c */ /* 0x000fe20003f05270 */
[----:B------:R-:W-:-:S12]  /*1d20*/  UISETP.LT.AND UP1, UPT, UR40, 0x1, UPT ;  /* 0x000000012800788c */ /* 0x000fd8000bf21270 */
[----:B------:R-:W-:-:S05]  /*1d30*/  VOTEU.ANY UP0, P0 ;  /* 0x00000000003f7886 */ /* 0x000fca0000000100 */
[----:B------:R-:W-:-:S04]  /*1d40*/  @UP0 USEL UR4, UR40, 0x1, UP1 ;  /* 0x0000000128040887 */ /* 0x000fc80008800000 */
[----:B------:R-:W-:-:S06]  /*1d50*/  @UP0 UIADD3 UR4, UR39, UR40, -UR4 ;  /* 0x0000002827040290 */ /* 0x000fcc000fffe804 */
[----:B------:R-:W-:-:S04]  /*1d60*/  IMAD.U32 R0, RZ, RZ, UR4 ;  /* 0x00000004ff007e24 */ /* 0x000fc8000f8e00ff */
[----:B------:R-:W-:-:S05]  /*1d70*/  @P0 IMAD.SHL.U32 R0, R0, 0x8, RZ ;  /* 0x0000000800000824 */ /* 0x000fca00078e00ff */
[----:B------:R-:W-:-:S04]  /*1d80*/  @P0 LOP3.LUT R0, R0, 0x18, RZ, 0xc0, !PT ;  /* 0x0000001800000812 */ /* 0x000fc800078ec0ff */
[----:B------:R-:W-:-:S04]  /*1d90*/  @P0 IADD3 R3, R6, 0x20, R0 ;  /* 0x0000002006030810 */ /* 0x000fc80007ffe000 */
[----:B------:R-:W-:-:S04]  /*1da0*/  @P0 PRMT R3, R152, 0x654, R3 ;  /* 0x0000065498030816 */ /* 0x000fc80000000003 */
[----:B------:R2:W-:Y:S01]  /*1db0*/  @P0 SYNCS.ARRIVE.TRANS64.RED.A1T0 RZ, [R3+URZ], RZ ;  /* 0x000000ff03ff09a7 */ /* 0x0005e2000810043f */
[----:B------:R-:W-:-:S13]  /*1dc0*/  ISETP.GT.U32.AND P0, PT, R19, 0x1, PT ;  /* 0x000000011300780c */ /* 0x000fda0003f04070 */
[----:B--2---:R-:W-:Y:S05]  /*1dd0*/  @P0 BRA `(.L_x_30) ;  /* 0x0000000000040947 */ /* 0x004fea0003800000 */
[----:B------:R-:W-:Y:S01]  /*1de0*/  BPT.TRAP 0x1 ;  /* 0x000000040000795c */ /* 0x000fe20000300000 */
.L_x_30:
[----:B------:R-:W2:Y:S01]  /*1df0*/  LDC R6, c[0x0][0x288] ;  /* 0x0000a200ff067b82 */ /* 0x000ea20000000800 */
[--C-:B------:R-:W-:Y:S01]  /*1e00*/  SHF.R.U32.HI R0, RZ, 0x2, R18.reuse ;  /* 0x00000002ff007819 */ /* 0x100fe20000011612 */
[----:B------:R-:W-:Y:S01]  /*1e10*/  UIADD3 UR39, UR40, UR39, URZ ;  /* 0x0000002728277290 */ /* 0x000fe2000fffe03f */
[----:B01----:R-:W-:Y:S01]  /*1e20*/  SHF.R.U32.HI R5, RZ, 0x7, R18 ;  /* 0x00000007ff057819 */ /* 0x003fe20000011612 */
[----:B------:R-:W-:Y:S01]  /*1e30*/  ULDC UR8, c[0x0][0x284] ;  /* 0x0000a10000087ab9 */ /* 0x000fe20000000800 */
[----:B------:R-:W-:Y:S01]  /*1e40*/  LOP3.LUT R4, R18, 0x60, RZ, 0xc0, !PT ;  /* 0x0000006012047812 */ /* 0x000fe200078ec0ff */
[----:B------:R-:W-:Y:S01]  /*1e50*/  USHF.R.U32.HI UR4, URZ, 0x2, UR39 ;  /* 0x000000023f047899 */ /* 0x000fe20008011627 */
[----:B------:R-:W-:Y:S01]  /*1e60*/  LOP3.LUT R3, R0, 0x7, RZ, 0xc0, !PT ;  /* 0x0000000700037812 */ /* 0x000fe200078ec0ff */
[----:B------:R-:W-:Y:S01]  /*1e70*/  UISETP.GT.U32.AND UP1, UPT, UR39, 0x3, UPT ;  /* 0x000000032700788c */ /* 0x000fe2000bf24070 */
[----:B------:R-:W-:Y:S01]  /*1e80*/  LOP3.LUT R0, R5, 0x1, RZ, 0xc0, !PT ;  /* 0x0000000105007812 */ /* 0x000fe200078ec0ff */
[----:B------:R-:W-:Y:S01]  /*1e90*/  ULOP3.LUT UR4, UR4, 0x1, URZ, 0xc0, !UPT ;  /* 0x0000000104047892 */ /* 0x000fe2000f8ec03f */
[----:B------:R-:W-:Y:S01]  /*1ea0*/  SHF.R.U32.HI R10, RZ, 0x1, R4 ;  /* 0x00000001ff0a7819 */ /* 0x000fe20000011604 */
[----:B------:R-:W-:Y:S01]  /*1eb0*/  IMAD.SHL.U32 R4, R18, 0x2, RZ ;  /* 0x0000000212047824 */ /* 0x000fe200078e00ff */
[----:B------:R-:W-:Y:S01]  /*1ec0*/  SHF.R.S32.HI R21, RZ, 0x1f, R23 ;  /* 0x0000001fff157819 */ /* 0x000fe20000011417 */
[----:B------:R-:W-:Y:S01]  /*1ed0*/  IMAD.SHL.U32 R8, R0, 0x40, RZ ;  /* 0x0000004000087824 */ /* 0x000fe200078e00ff */
[--C-:B------:R-:W-:Y:S01]  /*1ee0*/  IADD3 R5, RZ, -R10, -R3.reuse ;  /* 0x8000000aff057210 */ /* 0x100fe20007ffe803 */
[----:B------:R-:W-:Y:S01]  /*1ef0*/  UISETP.NE.U32.AND UP0, UPT, UR4, 0x1, UPT ;  /* 0x000000010400788c */ /* 0x000fe2000bf05070 */
[----:B------:R-:W-:Y:S01]  /*1f00*/  LOP3.LUT R4, R4, 0x6, RZ, 0xc0, !PT ;  /* 0x0000000604047812 */ /* 0x000fe200078ec0ff */
[----:B------:R-:W-:Y:S01]  /*1f10*/  ULDC.64 UR6, c[0x0][0x5d0] ;  /* 0x0001740000067ab9 */ /* 0x000fe20000000a00 */
[----:B------:R-:W-:Y:S01]  /*1f20*/  LOP3.LUT R3, R8, 0x40, R3, 0xe2, !PT ;  /* 0x0000004008037812 */ /* 0x000fe200078ee203 */
[----:B------:R-:W-:Y:S01]  /*1f30*/  IMAD R11, R0, -0x40, R5 ;  /* 0xffffffc0000b7824 */ /* 0x000fe200078e0205 */
[----:B------:R-:W-:Y:S01]  /*1f40*/  LOP3.LUT R0, R18, 0x3, RZ, 0xc0, !PT ;  /* 0x0000000312007812 */ /* 0x000fe200078ec0ff */
[----:B------:R-:W-:Y:S01]  /*1f50*/  UISETP.LT.U32.AND UP1, UPT, UR40, 0x4, UP1 ;  /* 0x000000042800788c */ /* 0x000fe20008f21070 */
[----:B------:R-:W-:Y:S01]  /*1f60*/  PRMT R8, R4, 0x6540, R153 ;  /* 0x0000654004087816 */ /* 0x000fe20000000099 */
[----:B------:R-:W-:Y:S01]  /*1f70*/  IMAD.SHL.U32 R153, R153, 0x100, RZ ;  /* 0x0000010099997824 */ /* 0x000fe200078e00ff */
[----:B------:R-:W-:Y:S01]  /*1f80*/  UISETP.GT.U32.AND UP0, UPT, UR40, 0x3, !UP0 ;  /* 0x000000032800788c */ /* 0x000fe2000c704070 */
[----:B--2---:R-:W-:Y:S01]  /*1f90*/  IMAD R12, R0, -0x2, R6 ;  /* 0xfffffffe000c7824 */ /* 0x004fe200078e0206 */
[----:B------:R-:W-:Y:S01]  /*1fa0*/  SHF.R.S32.HI R9, RZ, 0x1f, R8 ;  /* 0x0000001fff097819 */ /* 0x000fe20000011408 */
[C---:B------:R-:W-:Y:S01]  /*1fb0*/  IMAD.SHL.U32 R0, R154.reuse, 0x80, RZ ;  /* 0x000000809a007824 */ /* 0x040fe200078e00ff */
[----:B------:R-:W-:Y:S01]  /*1fc0*/  ISETP.GE.AND P0, PT, R153, R6, PT ;  /* 0x000000069900720c */ /* 0x000fe20003f06270 */
[----:B------:R-:W-:Y:S01]  /*1fd0*/  IMAD R4, R21, UR6, RZ ;  /* 0x0000000615047c24 */ /* 0x000fe2000f8e02ff */
[----:B------:R-:W-:Y:S01]  /*1fe0*/  USEL UR5, URZ, 0x1, !UP1 ;  /* 0x000000013f057887 */ /* 0x000fe2000c800000 */
[----:B------:R-:W-:Y:S01]  /*1ff0*/  IMAD.WIDE R6, R154, 0x80, RZ ;  /* 0x000000809a067825 */ /* 0x000fe200078e02ff */
[C---:B------:R-:W-:Y:S01]  /*2000*/  ISETP.GE.OR P0, PT, R0.reuse, UR8, P0 ;  /* 0x0000000800007c0c */ /* 0x040fe20008706670 */
[----:B------:R-:W-:Y:S01]  /*2010*/  USEL UR4, URZ, 0x1, !UP0 ;  /* 0x000000013f047887 */ /* 0x000fe2000c000000 */
[----:B------:R-:W-:Y:S01]  /*2020*/  IADD3 R0, -R0, UR8, R11 ;  /* 0x0000000800007c10 */ /* 0x000fe2000fffe10b */
[C---:B------:R-:W-:Y:S01]  /*2030*/  IMAD R13, R23.reuse, UR7, R4 ;  /* 0x00000007170d7c24 */ /* 0x040fe2000f8e0204 */
[----:B------:R-:W-:Y:S01]  /*2040*/  ULOP3.LUT UR39, UR39, 0x3, URZ, 0xc0, !UPT ;  /* 0x0000000327277892 */ /* 0x000fe2000f8ec03f */
[----:B------:R-:W-:Y:S01]  /*2050*/  IMAD.WIDE.U32 R4, R23, UR6, R8 ;  /* 0x0000000617047c25 */ /* 0x000fe2000f8e0008 */
[----:B------:R-:W-:Y:S01]  /*2060*/  ULOP3.LUT UR38, UR4, UR38, UR5, 0x96, !UPT ;  /* 0x0000002604267292 */ /* 0x000fe2000f8e9605 */
[----:B------:R-:W-:-:S02]  /*2070*/  LOP3.LUT R171, R6, R3, R10, 0xfe, !PT ;  /* 0x0000000306ab7212 */ /* 0x000fc400078efe0a */
[----:B------:R-:W-:Y:S02]  /*2080*/  IMAD.IADD R5, R5, 0x1, R13 ;  /* 0x0000000105057824 */ /* 0x000fe400078e020d */
[----:B------:R-:W-:Y:S02]  /*2090*/  IMAD.IADD R3, R12, 0x1, -R153 ;  /* 0x000000010c037824 */ /* 0x000fe400078e0a99 */
[----:B------:R-:W-:Y:S01]  /*20a0*/  IMAD.MOV.U32 R154, RZ, RZ, -0x1 ;  /* 0xffffffffff9a7424 */ /* 0x000fe200078e00ff */
[----:B------:R-:W-:Y:S06]  /*20b0*/  @P0 BRA `(.L_x_32) ;  /* 0x0000007800d80947 */ /* 0x000fec0003800000 */
[----:B------:R-:W0:Y:S01]  /*20c0*/  LDC.64 R10, c[0x0][0x5c8] ;  /* 0x00017200ff0a7b82 */ /* 0x000e220000000a00 */
[----:B-----5:R-:W-:Y:S01]  /*20d0*/  FSETP.NEU.AND P0, PT, R156, RZ, PT ;  /* 0x000000ff9c00720b */ /* 0x020fe20003f0d000 */
[----:B------:R-:W-:Y:S01]  /*20e0*/  BSSY B0, `(.L_x_32) ;  /* 0x00007b3000007945 */ /* 0x000fe20003800000 */
[----:B------:R-:W-:-:S04]  /*20f0*/  ISETP.GT.AND P1, PT, R3, RZ, PT ;  /* 0x000000ff0300720c */ /* 0x000fc80003f24270 */
[----:B------:R-:W-:Y:S01]  /*2100*/  ISETP.GT.AND P2, PT, R0, RZ, P1 ;  /* 0x000000ff0000720c */ /* 0x000fe20000f44270 */
[-C--:B0-----:R-:W-:Y:S02]  /*2110*/  IMAD R12, R7, R10.reuse, RZ ;  /* 0x0000000a070c7224 */ /* 0x081fe400078e02ff */
[----:B------:R-:W-:-:S04]  /*2120*/  IMAD.WIDE.U32 R162, R171, R10, R4 ;  /* 0x0000000aaba27225 */ /* 0x000fc800078e0004 */
[----:B------:R-:W-:-:S04]  /*2130*/  IMAD R5, R171, R11, R12 ;  /* 0x0000000bab057224 */ /* 0x000fc800078e020c */
[----:B------:R-:W-:Y:S01]  /*2140*/  IMAD.IADD R173, R163, 0x1, R5 ;  /* 0x00000001a3ad7824 */ /* 0x000fe200078e0205 */
[----:B------:R-:W-:Y:S06]  /*2150*/  @!P0 BRA `(.L_x_33) ;  /* 0x0000005400948947 */ /* 0x000fec0003800000 */
[----:B------:R-:W0:Y:S01]  /*2160*/  LDC.64 R14, c[0x0][0x5b8] ;  /* 0x00016e00ff0e7b82 */ /* 0x000e220000000a00 */
[----:B------:R-:W-:-:S07]  /*2170*/  ULDC.64 UR4, c[0x0][0x5c0] ;  /* 0x0001700000047ab9 */ /* 0x000fce0000000a00 */
[----:B------:R-:W1:Y:S08]  /*2180*/  LDC.64 R168, c[0x0][0x5b0] ;  /* 0x00016c00ffa87b82 */ /* 0x000e700000000a00 */
[----:B------:R-:W2:Y:S01]  /*2190*/  LDC.64 R12, c[0x0][0x5a8] ;  /* 0x00016a00ff0c7b82 */ /* 0x000ea20000000a00 */
[-C--:B0-----:R-:W-:Y:S02]  /*21a0*/  IMAD R4, R21, R14.reuse, RZ ;  /* 0x0000000e15047224 */ /* 0x081fe400078e02ff */
[----:B------:R-:W-:-:S04]  /*21b0*/  IMAD.WIDE.U32 R164, R23, R14, R8 ;  /* 0x0000000e17a47225 */ /* 0x000fc800078e0008 */
[----:B------:R-:W-:Y:S02]  /*21c0*/  IMAD R163, R23, R15, R4 ;  /* 0x0000000f17a37224 */ /* 0x000fe400078e0204 */
[-C--:B-1----:R-:W-:Y:S02]  /*21d0*/  IMAD R6, R7, R168.reuse, RZ ;  /* 0x000000a807067224 */ /* 0x082fe400078e02ff */
[----:B------:R-:W-:Y:S02]  /*21e0*/  IMAD.IADD R21, R165, 0x1, R163 ;  /* 0x00000001a5157824 */ /* 0x000fe400078e02a3 */
[----:B------:R-:W-:Y:S02]  /*21f0*/  IMAD.MOV.U32 R20, RZ, RZ, R164 ;  /* 0x000000ffff147224 */ /* 0x000fe400078e00a4 */
[C---:B------:R-:W-:Y:S02]  /*2200*/  IMAD R167, R171.reuse, R169, R6 ;  /* 0x000000a9aba77224 */ /* 0x040fe400078e0206 */
[----:B------:R-:W-:-:S04]  /*2210*/  IMAD.WIDE.U32 R4, R171, R168, R20 ;  /* 0x000000a8ab047225 */ /* 0x000fc800078e0014 */
[----:B------:R-:W-:Y:S01]  /*2220*/  IMAD.IADD R5, R5, 0x1, R167 ;  /* 0x0000000105057824 */ /* 0x000fe200078e02a7 */
[----:B--2---:R-:W-:-:S04]  /*2230*/  LEA R6, P0, R4, R12, 0x2 ;  /* 0x0000000c04067211 */ /* 0x004fc800078010ff */
[----:B------:R-:W-:-:S05]  /*2240*/  LEA.HI.X R7, R4, R13, R5, 0x2, P0 ;  /* 0x0000000d04077211 */ /* 0x000fca00000f1405 */
[----:B------:R0:W2:Y:S01]  /*2250*/  @P2 LDG.E.LTC128B R15, desc[UR36][R6.64] ;  /* 0x00000024060f2981 */ /* 0x0000a2000c1e1920 */
[----:B------:R-:W-:Y:S01]  /*2260*/  IMAD.WIDE.U32 R4, R171, R168, R8 ;  /* 0x000000a8ab047225 */ /* 0x000fe200078e0008 */
[----:B------:R-:W-:Y:S01]  /*2270*/  ISETP.GT.AND P0, PT, R3, 0x1, PT ;  /* 0x000000010300780c */ /* 0x000fe20003f04270 */
[----:B------:R-:W-:Y:S01]  /*2280*/  BSSY B1, `(.L_x_34) ;  /* 0x0000013000017945 */ /* 0x000fe20003800000 */
[C---:B------:R-:W-:Y:S01]  /*2290*/  SHF.L.U64.HI R161, R168.reuse, 0x3, R169 ;  /* 0x00000003a8a17819 */ /* 0x040fe200000102a9 */
[----:B------:R-:W-:Y:S02]  /*22a0*/  IMAD.IADD R5, R167, 0x1, R5 ;  /* 0x00000001a7057824 */ /* 0x000fe400078e0205 */
[----:B------:R-:W-:Y:S02]  /*22b0*/  IMAD.SHL.U32 R160, R168, 0x8, RZ ;  /* 0x00000008a8a07824 */ /* 0x000fe400078e00ff */
[----:B------:R-:W-:Y:S01]  /*22c0*/  IMAD.WIDE.U32 R158, R23, R14, R4 ;  /* 0x0000000e179e7225 */ /* 0x000fe200078e0004 */
[----:B------:R-:W-:-:S03]  /*22d0*/  LEA R4, P3, R162, UR4, 0x2 ;  /* 0x00000004a2047c11 */ /* 0x000fc6000f8610ff */
[----:B0-----:R-:W-:Y:S01]  /*22e0*/  IMAD.IADD R7, R163, 0x1, R159 ;  /* 0x00000001a3077824 */ /* 0x001fe200078e029f */
[----:B------:R-:W-:Y:S01]  /*22f0*/  LEA.HI.X R5, R162, UR5, R173, 0x2, P3 ;  /* 0x00000005a2057c11 */ /* 0x000fe200098f14ad */
[----:B------:R-:W-:Y:S01]  /*2300*/  IMAD.WIDE.U32 R160, R171, R168, R160 ;  /* 0x000000a8aba07225 */ /* 0x000fe200078e00a0 */
[----:B------:R-:W-:Y:S02]  /*2310*/  ISETP.GT.AND P3, PT, R0, RZ, P0 ;  /* 0x000000ff0000720c */ /* 0x000fe40000764270 */
[----:B------:R-:W-:-:S04]  /*2320*/  LEA R6, P4, R158, R12, 0x2 ;  /* 0x0000000c9e067211 */ /* 0x000fc800078810ff */
[----:B------:R-:W-:Y:S02]  /*2330*/  LEA.HI.X R7, R158, R13, R7, 0x2, P4 ;  /* 0x0000000d9e077211 */ /* 0x000fe400020f1407 */
[----:B--2---:R-:W-:-:S05]  /*2340*/  LOP3.LUT R153, R15, 0xffffe000, RZ, 0xc0, !PT ;  /* 0xffffe0000f997812 */ /* 0x004fca00078ec0ff */
[----:B------:R-:W-:-:S04]  /*2350*/  FMUL R153, R153, R156 ;  /* 0x0000009c99997220 */ /* 0x000fc80000400000 */
[----:B------:R-:W-:-:S05]  /*2360*/  FFMA R153, R24, R155, R153 ;  /* 0x0000009b18997223 */ /* 0x000fca0000000099 */
[----:B------:R-:W-:-:S05]  /*2370*/  F2FP.TF32.F32.PACK_B R153, R153 ;  /* 0x00000099ff99723e */ /* 0x000fca00024050ff */
[----:B------:R0:W-:Y:S01]  /*2380*/  @P2 STG.E desc[UR36][R4.64], R153 ;  /* 0x0000009904002986 */ /* 0x0001e2000c101924 */
[----:B------:R-:W-:Y:S05]  /*2390*/  @!P3 BRA `(.L_x_35) ;  /* 0x000000000004b947 */ /* 0x000fea0003800000 */
[----:B------:R1:W5:Y:S02]  /*23a0*/  LDG.E.LTC128B R15, desc[UR36][R6.64+0x4] ;  /* 0x00000424060f7981 */ /* 0x000364000c1e1920 */
.L_x_35:
[----:B------:R-:W-:Y:S05]  /*23b0*/  BSYNC B1 ;  /* 0x0000000000017941 */ /* 0x000fea0003800000 */
.L_x_34:
[----:B0----5:R-:W-:Y:S01]  /*23c0*/  LOP3.LUT R153, R15, 0xffffe000, RZ, 0xc0, !PT ;  /* 0xffffe0000f997812 */ /* 0x021fe200078ec0ff */
[----:B------:R-:W-:Y:S01]  /*23d0*/  IMAD.IADD R167, R167, 0x1, R161 ;  /* 0x00000001a7a77824 */ /* 0x000fe200078e02a1 */
[----:B------:R-:W-:Y:S01]  /*23e0*/  IADD3 R164, P2, R164, R160, RZ ;  /* 0x000000a0a4a47210 */ /* 0x000fe20007f5e0ff */
[----:B------:R-:W-:Y:S01]  /*23f0*/  IMAD.MOV.U32 R24, RZ, RZ, R15 ;  /* 0x000000ffff187224 */ /* 0x000fe200078e000f */
[----:B------:R-:W-:Y:S01]  /*2400*/  ISETP.GT.AND P1, PT, R0, 0x8, P1 ;  /* 0x000000080000780c */ /* 0x000fe20000f24270 */
[----:B------:R-:W-:Y:S02]  /*2410*/  FMUL R20, R153, R156 ;  /* 0x0000009c99147220 */ /* 0x000fe40000400000 */
[----:B------:R-:W-:Y:S02]  /*2420*/  IMAD.X R21, R167, 0x1, R21, P2 ;  /* 0x00000001a7157824 */ /* 0x000fe400010e0615 */
[----:B------:R-:W-:Y:S01]  /*2430*/  FFMA R153, R25, R155, R20 ;  /* 0x0000009b19997223 */ /* 0x000fe20000000014 */
[----:B------:R-:W-:-:S04]  /*2440*/  LEA R20, P2, R164, R12, 0x2 ;  /* 0x0000000ca4147211 */ /* 0x000fc800078410ff */
[----:B------:R-:W-:Y:S02]  /*2450*/  F2FP.TF32.F32.PACK_B R153, R153 ;  /* 0x00000099ff99723e */ /* 0x000fe400024050ff */
[----:B------:R-:W-:-:S03]  /*2460*/  LEA.HI.X R21, R164, R13, R21, 0x2, P2 ;  /* 0x0000000da4157211 */ /* 0x000fc600010f1415 */
[----:B------:R0:W-:Y:S04]  /*2470*/  @P3 STG.E desc[UR36][R4.64+0x4], R153 ;  /* 0x0000049904003986 */ /* 0x0001e8000c101924 */
[----:B------:R-:W2:Y:S01]  /*2480*/  @P1 LDG.E.LTC128B R24, desc[UR36][R20.64] ;  /* 0x0000002414181981 */ /* 0x000ea2000c1e1920 */
[----:B------:R-:W-:Y:S01]  /*2490*/  IADD3 R8, P2, R8, R160, RZ ;  /* 0x000000a008087210 */ /* 0x000fe20007f5e0ff */
[----:B------:R-:W-:Y:S01]  /*24a0*/  BSSY B1, `(.L_x_36) ;  /* 0x0000011000017945 */ /* 0x000fe20003800000 */
[----:B------:R-:W-:Y:S02]  /*24b0*/  SHF.L.U64.HI R11, R10, 0x5, R11 ;  /* 0x000000050a0b7819 */ /* 0x000fe4000001020b */
[----:B------:R-:W-:Y:S01]  /*24c0*/  ISETP.GT.AND P0, PT, R0, 0x8, P0 ;  /* 0x000000080000780c */ /* 0x000fe20000704270 */
[----:B------:R-:W-:Y:S01]  /*24d0*/  IMAD.X R9, R9, 0x1, R167, P2 ;  /* 0x0000000109097824 */ /* 0x000fe200010e06a7 */
[----:B------:R-:W-:-:S05]  /*24e0*/  LEA R10, P2, R10, R4, 0x5 ;  /* 0x000000040a0a7211 */ /* 0x000fca00078428ff */
[----:B------:R-:W-:Y:S01]  /*24f0*/  IMAD.X R11, R11, 0x1, R5, P2 ;  /* 0x000000010b0b7824 */ /* 0x000fe200010e0605 */
[----:B--2---:R-:W-:-:S05]  /*2500*/  LOP3.LUT R15, R24, 0xffffe000, RZ, 0xc0, !PT ;  /* 0xffffe000180f7812 */ /* 0x004fca00078ec0ff */
[----:B------:R-:W-:Y:S01]  /*2510*/  FMUL R25, R15, R156 ;  /* 0x0000009c0f197220 */ /* 0x000fe20000400000 */
[----:B------:R-:W-:-:S04]  /*2520*/  IMAD.WIDE.U32 R14, R23, R14, R8 ;  /* 0x0000000e170e7225 */ /* 0x000fc800078e0008 */
[----:B------:R-:W-:Y:S01]  /*2530*/  FFMA R25, R26, R155, R25 ;  /* 0x0000009b1a197223 */ /* 0x000fe20000000019 */
[----:B------:R-:W-:Y:S01]  /*2540*/  IMAD.IADD R9, R163, 0x1, R15 ;  /* 0x00000001a3097824 */ /* 0x000fe200078e020f */
[----:B------:R-:W-:-:S03]  /*2550*/  LEA R8, P3, R14, R12, 0x2 ;  /* 0x0000000c0e087211 */ /* 0x000fc600078610ff */
[----:B------:R-:W-:Y:S02]  /*2560*/  F2FP.TF32.F32.PACK_B R25, R25 ;  /* 0x00000019ff19723e */ /* 0x000fe400024050ff */
[----:B------:R-:W-:-:S03]  /*2570*/  LEA.HI.X R9, R14, R13, R9, 0x2, P3 ;  /* 0x0000000d0e097211 */ /* 0x000fc600018f1409 */
[----:B------:R0:W-:Y:S01]  /*2580*/  @P1 STG.E desc[UR36][R10.64], R25 ;  /* 0x000000190a001986 */ /* 0x0001e2000c101924 */
[----:B------:R-:W-:Y:S05]  /*2590*/  @!P0 BRA `(.L_x_37) ;  /* 0x0000000000048947 */ /* 0x000fea0003800000 */
[----:B------:R2:W5:Y:S02]  /*25a0*/  LDG.E.LTC128B R24, desc[UR36][R8.64+0x4] ;  /* 0x0000042408187981 */ /* 0x000564000c1e1920 */
.L_x_37:
[----:B------:R-:W-:Y:S05]  /*25b0*/  BSYNC B1 ;  /* 0x0000000000017941 */ /* 0x000fea0003800000 */
.L_x_36:
[----:B-----5:R-:W-:Y:S01]  /*25c0*/  LOP3.LUT R13, R24, 0xffffe000, RZ, 0xc0, !PT ;  /* 0xffffe000180d7812 */ /* 0x020fe200078ec0ff */
[----:B------:R-:W-:Y:S01]  /*25d0*/  BSSY B1, `(.L_x_38) ;  /* 0x0000009000017945 */ /* 0x000fe20003800000 */
[----:B------:R-:W-:-:S03]  /*25e0*/  ISETP.GT.AND P1, PT, R3, 0x8, PT ;  /* 0x000000080300780c */ /* 0x000fc60003f24270 */
[----:B------:R-:W-:Y:S01]  /*25f0*/  FMUL R12, R13, R156 ;  /* 0x0000009c0d0c7220 */ /* 0x000fe20000400000 */
[----:B------:R-:W-:-:S03]  /*2600*/  ISETP.GT.AND P2, PT, R0, RZ, P1 ;  /* 0x000000ff0000720c */ /* 0x000fc60000f44270 */
[----:B------:R-:W-:-:S05]  /*2610*/  FFMA R27, R27, R155, R12 ;  /* 0x0000009b1b1b7223 */ /* 0x000fca000000000c */
[----:B------:R-:W-:-:S05]  /*2620*/  F2FP.TF32.F32.PACK_B R27, R27 ;  /* 0x0000001bff1b723e */ /* 0x000fca00024050ff */
[----:B------:R3:W-:Y:S01]  /*2630*/  @P0 STG.E desc[UR36][R10.64+0x4], R27 ;  /* 0x0000041b0a000986 */ /* 0x0007e2000c101924 */
[----:B------:R-:W-:Y:S05]  /*2640*/  @!P2 BRA `(.L_x_39) ;  /* 0x000000000004a947 */ /* 0x000fea0003800000 */
[----:B------:R4:W5:Y:S02]  /*2650*/  LDG.E.LTC128B R24, desc[UR36][R6.64+0x20] ;  /* 0x0000202406187981 */ /* 0x000964000c1e1920 */
.L_x_39:
[----:B------:R-:W-:Y:S05]  /*2660*/  BSYNC B1 ;  /* 0x0000000000017941 */ /* 0x000fea0003800000 */
.L_x_38:
        /* <DEDUP_REMOVED lines=10> */
.L_x_41:
[----:B------:R-:W-:Y:S05]  /*2710*/  BSYNC B1 ;  /* 0x0000000000017941 */ /* 0x000fea0003800000 */
.L_x_40:
[----:B0----5:R-:W-:Y:S01]  /*2720*/  LOP3.LUT R13, R24, 0xffffe000, RZ, 0xc0, !PT ;  /* 0xffffe000180d7812 */ /* 0x021fe200078ec0ff */
[----:B------:R-:W-:Y:S01]  /*2730*/  BSSY B1, `(.L_x_42) ;  /* 0x0000008000017945 */ /* 0x000fe20003800000 */
[----:B------:R-:W-:-:S03]  /*2740*/  ISETP.GT.AND P1, PT, R0, 0x8, P1 ;  /* 0x000000080000780c */ /* 0x000fc60000f24270 */
[----:B------:R-:W-:-:S04]  /*2750*/  FMUL R12, R13, R156 ;  /* 0x0000009c0d0c7220 */ /* 0x000fc80000400000 */
[----:B------:R-:W-:-:S05]  /*2760*/  FFMA R29, R29, R155, R12 ;  /* 0x0000009b1d1d7223 */ /* 0x000fca000000000c */
[----:B------:R-:W-:-:S05]  /*2770*/  F2FP.TF32.F32.PACK_B R29, R29 ;  /* 0x0000001dff1d723e */ /* 0x000fca00024050ff */
[----:B------:R0:W-:Y:S01]  /*2780*/  @P3 STG.E desc[UR36][R4.64+0x24], R29 ;  /* 0x0000241d04003986 */ /* 0x0001e2000c101924 */
[----:B------:R-:W-:Y:S05]  /*2790*/  @!P1 BRA `(.L_x_43) ;  /* 0x0000000000049947 */ /* 0x000fea0003800000 */
[----:B------:R0:W5:Y:S02]  /*27a0*/  LDG.E.LTC128B R24, desc[UR36][R8.64+0x20] ;  /* 0x0000202408187981 */ /* 0x000164000c1e1920 */
.L_x_43:
[----:B------:R-:W-:Y:S05]  /*27b0*/  BSYNC B1 ;  /* 0x0000000000017941 */ /* 0x000fea0003800000 */
.L_x_42:
[----:B-----5:R-:W-:Y:S01]  /*27c0*/  LOP3.LUT R13, R24, 0xffffe000, RZ, 0xc0, !PT ;  /* 0xffffe000180d7812 */ /* 0x020fe200078ec0ff */
        /* <DEDUP_REMOVED lines=8> */
.L_x_45:
[----:B------:R-:W-:Y:S05]  /*2850*/  BSYNC B1 ;  /* 0x0000000000017941 */ /* 0x000fea0003800000 */
.L_x_44:
[----:B0----5:R-:W-:Y:S01]  /*2860*/  LOP3.LUT R13, R24, 0xffffe000, RZ, 0xc0, !PT ;  /* 0xffffe000180d7812 */ /* 0x021fe200078ec0ff */
        /* <DEDUP_REMOVED lines=9> */
.L_x_47:
[----:B------:R-:W-:Y:S05]  /*2900*/  BSYNC B1 ;  /* 0x0000000000017941 */ /* 0x000fea0003800000 */
.L_x_46:
        /* <DEDUP_REMOVED lines=10> */
.L_x_49:
[----:B------:R-:W-:Y:S05]  /*29b0*/  BSYNC B1 ;  /* 0x0000000000017941 */ /* 0x000fea0003800000 */
.L_x_48:
        /* <DEDUP_REMOVED lines=9> */
.L_x_51:
[----:B------:R-:W-:Y:S05]  /*2a50*/  BSYNC B1 ;  /* 0x0000000000017941 */ /* 0x000fea0003800000 */
.L_x_50:
        /* <DEDUP_REMOVED lines=9> */
.L_x_53:
[----:B------:R-:W-:Y:S05]  /*2af0*/  BSYNC B1 ;  /* 0x0000000000017941 */ /* 0x000fea0003800000 */
.L_x_52:
        /* <DEDUP_REMOVED lines=10> */
.L_x_55:
[----:B------:R-:W-:Y:S05]  /*2ba0*/  BSYNC B1 ;  /* 0x0000000000017941 */ /* 0x000fea0003800000 */
.L_x_54:
        /* <DEDUP_REMOVED lines=10> */
.L_x_57:
[----:B------:R-:W-:Y:S05]  /*2c50*/  BSYNC B1 ;  /* 0x0000000000017941 */ /* 0x000fea0003800000 */
.L_x_56:
        /* <DEDUP_REMOVED lines=9> */
.L_x_59:
[----:B------:R-:W-:Y:S05]  /*2cf0*/  BSYNC B1 ;  /* 0x0000000000017941 */ /* 0x000fea0003800000 */
.L_x_58:
        /* <DEDUP_REMOVED lines=9> */
.L_x_61:
[----:B------:R-:W-:Y:S05]  /*2d90*/  BSYNC B1 ;  /* 0x0000000000017941 */ /* 0x000fea0003800000 */
.L_x_60:
        /* <DEDUP_REMOVED lines=10> */
.L_x_63:
[----:B------:R-:W-:Y:S05]  /*2e40*/  BSYNC B1 ;  /* 0x0000000000017941 */ /* 0x000fea0003800000 */
.L_x_62:
        /* <DEDUP_REMOVED lines=10> */
.L_x_65:
[----:B------:R-:W-:Y:S05]  /*2ef0*/  BSYNC B1 ;  /* 0x0000000000017941 */ /* 0x000fea0003800000 */
.L_x_64:
        /* <DEDUP_REMOVED lines=9> */
.L_x_67:
[----:B------:R-:W-:Y:S05]  /*2f90*/  BSYNC B1 ;  /* 0x0000000000017941 */ /* 0x000fea0003800000 */
.L_x_66:
        /* <DEDUP_REMOVED lines=9> */
.L_x_69:
[----:B------:R-:W-:Y:S05]  /*3030*/  BSYNC B1 ;  /* 0x0000000000017941 */ /* 0x000fea0003800000 */
.L_x_68:
        /* <DEDUP_REMOVED lines=10> */
.L_x_71:
[----:B------:R-:W-:Y:S05]  /*30e0*/  BSYNC B1 ;  /* 0x0000000000017941 */ /* 0x000fea0003800000 */
.L_x_70:
        /* <DEDUP_REMOVED lines=10> */
.L_x_73:
[----:B------:R-:W-:Y:S05]  /*3190*/  BSYNC B1 ;  /* 0x0000000000017941 */ /* 0x000fea0003800000 */
.L_x_72:
        /* <DEDUP_REMOVED lines=9> */
.L_x_75:
[----:B------:R-:W-:Y:S05]  /*3230*/  BSYNC B1 ;  /* 0x0000000000017941 */ /* 0x000fea0003800000 */
.L_x_74:
        /* <DEDUP_REMOVED lines=9> */
.L_x_77:
[----:B------:R-:W-:Y:S05]  /*32d0*/  BSYNC B1 ;  /* 0x0000000000017941 */ /* 0x000fea0003800000 */
.L_x_76:
        /* <DEDUP_REMOVED lines=10> */
.L_x_79:
[----:B------:R-:W-:Y:S05]  /*3380*/  BSYNC B1 ;  /* 0x0000000000017941 */ /* 0x000fea0003800000 */
.L_x_78:
        /* <DEDUP_REMOVED lines=10> */
.L_x_81:
[----:B------:R-:W-:Y:S05]  /*3430*/  BSYNC B1 ;  /* 0x0000000000017941 */ /* 0x000fea0003800000 */
.L_x_80:
        /* <DEDUP_REMOVED lines=9> */
.L_x_83:
[----:B------:R-:W-:Y:S05]  /*34d0*/  BSYNC B1 ;  /* 0x0000000000017941 */ /* 0x000fea0003800000 */
.L_x_82:
        /* <DEDUP_REMOVED lines=9> */
.L_x_85:
[----:B------:R-:W-:Y:S05]  /*3570*/  BSYNC B1 ;  /* 0x0000000000017941 */ /* 0x000fea0003800000 */
.L_x_84:
        /* <DEDUP_REMOVED lines=10> */
.L_x_87:
[----:B------:R-:W-:Y:S05]  /*3620*/  BSYNC B1 ;  /* 0x0000000000017941 */ /* 0x000fea0003800000 */
.L_x_86:
        /* <DEDUP_REMOVED lines=10> */
.L_x_89:
[----:B------:R-:W-:Y:S05]  /*36d0*/  BSYNC B1 ;  /* 0x0000000000017941 */ /* 0x000fea0003800000 */
.L_x_88:
        /* <DEDUP_REMOVED lines=9> */
.L_x_91:
[----:B------:R-:W-:Y:S05]  /*3770*/  BSYNC B1 ;  /* 0x0000000000017941 */ /* 0x000fea0003800000 */
.L_x_90:
        /* <DEDUP_REMOVED lines=9> */
.L_x_93:
[----:B------:R-:W-:Y:S05]  /*3810*/  BSYNC B1 ;  /* 0x0000000000017941 */ /* 0x000fea0003800000 */
.L_x_92:
        /* <DEDUP_REMOVED lines=10> */
.L_x_95:
[----:B------:R-:W-:Y:S05]  /*38c0*/  BSYNC B1 ;  /* 0x0000000000017941 */ /* 0x000fea0003800000 */
.L_x_94:
        /* <DEDUP_REMOVED lines=10> */
.L_x_97:
[----:B------:R-:W-:Y:S05]  /*3970*/  BSYNC B1 ;  /* 0x0000000000017941 */ /* 0x000fea0003800000 */
.L_x_96:
        /* <DEDUP_REMOVED lines=9> */
.L_x_99:
[----:B------:R-:W-:Y:S05]  /*3a10*/  BSYNC B1 ;  /* 0x0000000000017941 */ /* 0x000fea0003800000 */
.L_x_98:
        /* <DEDUP_REMOVED lines=9> */
.L_x_101:
[----:B------:R-:W-:Y:S05]  /*3ab0*/  BSYNC B1 ;  /* 0x0000000000017941 */ /* 0x000fea0003800000 */
.L_x_100:
        /* <DEDUP_REMOVED lines=10> */
.L_x_103:
[----:B------:R-:W-:Y:S05]  /*3b60*/  BSYNC B1 ;  /* 0x0000000000017941 */ /* 0x000fea0003800000 */
.L_x_102:
        /* <DEDUP_REMOVED lines=10> */
.L_x_105:
[----:B------:R-:W-:Y:S05]  /*3c10*/  BSYNC B1 ;  /* 0x0000000000017941 */ /* 0x000fea0003800000 */
.L_x_104:
        /* <DEDUP_REMOVED lines=9> */
.L_x_107:
[----:B------:R-:W-:Y:S05]  /*3cb0*/  BSYNC B1 ;  /* 0x0000000000017941 */ /* 0x000fea0003800000 */
.L_x_106:
        /* <DEDUP_REMOVED lines=9> */
.L_x_109:
[----:B------:R-:W-:Y:S05]  /*3d50*/  BSYNC B1 ;  /* 0x0000000000017941 */ /* 0x000fea0003800000 */
.L_x_108:
        /* <DEDUP_REMOVED lines=10> */
.L_x_111:
[----:B------:R-:W-:Y:S05]  /*3e00*/  BSYNC B1 ;  /* 0x0000000000017941 */ /* 0x000fea0003800000 */
.L_x_110:
        /* <DEDUP_REMOVED lines=10> */
.L_x_113:
[----:B------:R-:W-:Y:S05]  /*3eb0*/  BSYNC B1 ;  /* 0x0000000000017941 */ /* 0x000fea0003800000 */
.L_x_112:
        /* <DEDUP_REMOVED lines=9> */
.L_x_115:
[----:B------:R-:W-:Y:S05]  /*3f50*/  BSYNC B1 ;  /* 0x0000000000017941 */ /* 0x000fea0003800000 */
.L_x_114:
        /* <DEDUP_REMOVED lines=9> */
.L_x_117:
[----:B------:R-:W-:Y:S05]  /*3ff0*/  BSYNC B1 ;  /* 0x0000000000017941 */ /* 0x000fea0003800000 */
.L_x_116:
        /* <DEDUP_REMOVED lines=10> */
.L_x_119:
[----:B------:R-:W-:Y:S05]  /*40a0*/  BSYNC B1 ;  /* 0x0000000000017941 */ /* 0x000fea0003800000 */
.L_x_118:
        /* <DEDUP_REMOVED lines=10> */
.L_x_121:
[----:B------:R-:W-:Y:S05]  /*4150*/  BSYNC B1 ;  /* 0x0000000000017941 */ /* 0x000fea0003800000 */
.L_x_120:
        /* <DEDUP_REMOVED lines=9> */
.L_x_123:
[----:B------:R-:W-:Y:S05]  /*41f0*/  BSYNC B1 ;  /* 0x0000000000017941 */ /* 0x000fea0003800000 */
.L_x_122:
        /* <DEDUP_REMOVED lines=9> */
.L_x_125:
[----:B------:R-:W-:Y:S05]  /*4290*/  BSYNC B1 ;  /* 0x0000000000017941 */ /* 0x000fea0003800000 */
.L_x_124:
        /* <DEDUP_REMOVED lines=10> */
.L_x_127:
[----:B------:R-:W-:Y:S05]  /*4340*/  BSYNC B1 ;  /* 0x0000000000017941 */ /* 0x000fea0003800000 */
.L_x_126:
        /* <DEDUP_REMOVED lines=10> */
.L_x_129:
[----:B------:R-:W-:Y:S05]  /*43f0*/  BSYNC B1 ;  /* 0x0000000000017941 */ /* 0x000fea0003800000 */
.L_x_128:
        /* <DEDUP_REMOVED lines=9> */
.L_x_131:
[----:B------:R-:W-:Y:S05]  /*4490*/  BSYNC B1 ;  /* 0x0000000000017941 */ /* 0x000fea0003800000 */
.L_x_130:
        /* <DEDUP_REMOVED lines=9> */
.L_x_133:
[----:B------:R-:W-:Y:S05]  /*4530*/  BSYNC B1 ;  /* 0x0000000000017941 */ /* 0x000fea0003800000 */
.L_x_132:
        /* <DEDUP_REMOVED lines=10> */
.L_x_135:
[----:B------:R-:W-:Y:S05]  /*45e0*/  BSYNC B1 ;  /* 0x0000000000017941 */ /* 0x000fea0003800000 */
.L_x_134:
        /* <DEDUP_REMOVED lines=10> */
.L_x_137:
[----:B------:R-:W-:Y:S05]  /*4690*/  BSYNC B1 ;  /* 0x0000000000017941 */ /* 0x000fea0003800000 */
.L_x_136:
        /* <DEDUP_REMOVED lines=9> */
.L_x_139:
[----:B------:R-:W-:Y:S05]  /*4730*/  BSYNC B1 ;  /* 0x0000000000017941 */ /* 0x000fea0003800000 */
.L_x_138:
        /* <DEDUP_REMOVED lines=9> */
.L_x_141:
[----:B------:R-:W-:Y:S05]  /*47d0*/  BSYNC B1 ;  /* 0x0000000000017941 */ /* 0x000fea0003800000 */
.L_x_140:
        /* <DEDUP_REMOVED lines=10> */
.L_x_143:
[----:B------:R-:W-:Y:S05]  /*4880*/  BSYNC B1 ;  /* 0x0000000000017941 */ /* 0x000fea0003800000 */
.L_x_142:
        /* <DEDUP_REMOVED lines=10> */
.L_x_145:
[----:B------:R-:W-:Y:S05]  /*4930*/  BSYNC B1 ;  /* 0x0000000000017941 */ /* 0x000fea0003800000 */
.L_x_144:
        /* <DEDUP_REMOVED lines=9> */
.L_x_147:
[----:B------:R-:W-:Y:S05]  /*49d0*/  BSYNC B1 ;  /* 0x0000000000017941 */ /* 0x000fea0003800000 */
.L_x_146:
        /* <DEDUP_REMOVED lines=9> */
.L_x_149:
[----:B------:R-:W-:Y:S05]  /*4a70*/  BSYNC B1 ;  /* 0x0000000000017941 */ /* 0x000fea0003800000 */
.L_x_148:
        /* <DEDUP_REMOVED lines=10> */
.L_x_151:
[----:B------:R-:W-:Y:S05]  /*4b20*/  BSYNC B1 ;  /* 0x0000000000017941 */ /* 0x000fea0003800000 */
.L_x_150:
        /* <DEDUP_REMOVED lines=10> */
.L_x_153:
[----:B------:R-:W-:Y:S05]  /*4bd0*/  BSYNC B1 ;  /* 0x0000000000017941 */ /* 0x000fea0003800000 */
.L_x_152:
        /* <DEDUP_REMOVED lines=9> */
.L_x_155:
[----:B------:R-:W-:Y:S05]  /*4c70*/  BSYNC B1 ;  /* 0x0000000000017941 */ /* 0x000fea0003800000 */
.L_x_154:
        /* <DEDUP_REMOVED lines=9> */
.L_x_157:
[----:B------:R-:W-:Y:S05]  /*4d10*/  BSYNC B1 ;  /* 0x0000000000017941 */ /* 0x000fea0003800000 */
.L_x_156:
        /* <DEDUP_REMOVED lines=10> */
.L_x_159:
[----:B------:R-:W-:Y:S05]  /*4dc0*/  BSYNC B1 ;  /* 0x0000000000017941 */ /* 0x000fea0003800000 */
.L_x_158:
        /* <DEDUP_REMOVED lines=10> */
.L_x_161:
[----:B------:R-:W-:Y:S05]  /*4e70*/  BSYNC B1 ;  /* 0x0000000000017941 */ /* 0x000fea0003800000 */
.L_x_160:
        /* <DEDUP_REMOVED lines=9> */
.L_x_163:
[----:B------:R-:W-:Y:S05]  /*4f10*/  BSYNC B1 ;  /* 0x0000000000017941 */ /* 0x000fea0003800000 */
.L_x_162:
        /* <DEDUP_REMOVED lines=9> */
.L_x_165:
[----:B------:R-:W-:Y:S05]  /*4fb0*/  BSYNC B1 ;  /* 0x0000000000017941 */ /* 0x000fea0003800000 */
.L_x_164:
        /* <DEDUP_REMOVED lines=10> */
.L_x_167:
[----:B------:R-:W-:Y:S05]  /*5060*/  BSYNC B1 ;  /* 0x0000000000017941 */ /* 0x000fea0003800000 */
.L_x_166:
        /* <DEDUP_REMOVED lines=10> */
.L_x_169:
[----:B------:R-:W-:Y:S05]  /*5110*/  BSYNC B1 ;  /* 0x0000000000017941 */ /* 0x000fea0003800000 */
.L_x_168:
        /* <DEDUP_REMOVED lines=9> */
.L_x_171:
[----:B------:R-:W-:Y:S05]  /*51b0*/  BSYNC B1 ;  /* 0x0000000000017941 */ /* 0x000fea0003800000 */
.L_x_170:
        /* <DEDUP_REMOVED lines=9> */
.L_x_173:
[----:B------:R-:W-:Y:S05]  /*5250*/  BSYNC B1 ;  /* 0x0000000000017941 */ /* 0x000fea0003800000 */
.L_x_172:
        /* <DEDUP_REMOVED lines=10> */
.L_x_175:
[----:B------:R-:W-:Y:S05]  /*5300*/  BSYNC B1 ;  /* 0x0000000000017941 */ /* 0x000fea0003800000 */
.L_x_174:
        /* <DEDUP_REMOVED lines=10> */
.L_x_177:
[----:B------:R-:W-:Y:S05]  /*53b0*/  BSYNC B1 ;  /* 0x0000000000017941 */ /* 0x000fea0003800000 */
.L_x_176:
        /* <DEDUP_REMOVED lines=9> */
.L_x_179:
[----:B------:R-:W-:Y:S05]  /*5450*/  BSYNC B1 ;  /* 0x0000000000017941 */ /* 0x000fea0003800000 */
.L_x_178:
        /* <DEDUP_REMOVED lines=9> */
.L_x_181:
[----:B------:R-:W-:Y:S05]  /*54f0*/  BSYNC B1 ;  /* 0x0000000000017941 */ /* 0x000fea0003800000 */
.L_x_180:
        /* <DEDUP_REMOVED lines=10> */
.L_x_183:
[----:B------:R-:W-:Y:S05]  /*55a0*/  BSYNC B1 ;  /* 0x0000000000017941 */ /* 0x000fea0003800000 */
.L_x_182:
        /* <DEDUP_REMOVED lines=10> */
.L_x_185:
[----:B------:R-:W-:Y:S05]  /*5650*/  BSYNC B1 ;  /* 0x0000000000017941 */ /* 0x000fea0003800000 */
.L_x_184:
        /* <DEDUP_REMOVED lines=9> */
.L_x_187:
[----:B------:R-:W-:Y:S05]  /*56f0*/  BSYNC B1 ;  /* 0x0000000000017941 */ /* 0x000fea0003800000 */
.L_x_186:
        /* <DEDUP_REMOVED lines=9> */
.L_x_189:
[----:B------:R-:W-:Y:S05]  /*5790*/  BSYNC B1 ;  /* 0x0000000000017941 */ /* 0x000fea0003800000 */
.L_x_188:
        /* <DEDUP_REMOVED lines=10> */
.L_x_191:
[----:B------:R-:W-:Y:S05]  /*5840*/  BSYNC B1 ;  /* 0x0000000000017941 */ /* 0x000fea0003800000 */
.L_x_190:
        /* <DEDUP_REMOVED lines=10> */
.L_x_193:
[----:B------:R-:W-:Y:S05]  /*58f0*/  BSYNC B1 ;  /* 0x0000000000017941 */ /* 0x000fea0003800000 */
.L_x_192:
        /* <DEDUP_REMOVED lines=9> */
.L_x_195:
[----:B------:R-:W-:Y:S05]  /*5990*/  BSYNC B1 ;  /* 0x0000000000017941 */ /* 0x000fea0003800000 */
.L_x_194:
        /* <DEDUP_REMOVED lines=9> */
.L_x_197:
[----:B------:R-:W-:Y:S05]  /*5a30*/  BSYNC B1 ;  /* 0x0000000000017941 */ /* 0x000fea0003800000 */
.L_x_196:
        /* <DEDUP_REMOVED lines=10> */
.L_x_199:
[----:B------:R-:W-:Y:S05]  /*5ae0*/  BSYNC B1 ;  /* 0x0000000000017941 */ /* 0x000fea0003800000 */
.L_x_198:
        /* <DEDUP_REMOVED lines=10> */
.L_x_201:
[----:B------:R-:W-:Y:S05]  /*5b90*/  BSYNC B1 ;  /* 0x0000000000017941 */ /* 0x000fea0003800000 */
.L_x_200:
        /* <DEDUP_REMOVED lines=9> */
.L_x_203:
[----:B------:R-:W-:Y:S05]  /*5c30*/  BSYNC B1 ;  /* 0x0000000000017941 */ /* 0x000fea0003800000 */
.L_x_202:
        /* <DEDUP_REMOVED lines=9> */
.L_x_205:
[----:B------:R-:W-:Y:S05]  /*5cd0*/  BSYNC B1 ;  /* 0x0000000000017941 */ /* 0x000fea0003800000 */
.L_x_204:
        /* <DEDUP_REMOVED lines=10> */
.L_x_207:
[----:B------:R-:W-:Y:S05]  /*5d80*/  BSYNC B1 ;  /* 0x0000000000017941 */ /* 0x000fea0003800000 */
.L_x_206:
        /* <DEDUP_REMOVED lines=10> */
.L_x_209:
[----:B------:R-:W-:Y:S05]  /*5e30*/  BSYNC B1 ;  /* 0x0000000000017941 */ /* 0x000fea0003800000 */
.L_x_208:
        /* <DEDUP_REMOVED lines=9> */
.L_x_211:
[----:B------:R-:W-:Y:S05]  /*5ed0*/  BSYNC B1 ;  /* 0x0000000000017941 */ /* 0x000fea0003800000 */
.L_x_210:
        /* <DEDUP_REMOVED lines=9> */
.L_x_213:
[----:B------:R-:W-:Y:S05]  /*5f70*/  BSYNC B1 ;  /* 0x0000000000017941 */ /* 0x000fea0003800000 */
.L_x_212:
        /* <DEDUP_REMOVED lines=10> */
.L_x_215:
[----:B------:R-:W-:Y:S05]  /*6020*/  BSYNC B1 ;  /* 0x0000000000017941 */ /* 0x000fea0003800000 */
.L_x_214:
        /* <DEDUP_REMOVED lines=10> */
.L_x_217:
[----:B------:R-:W-:Y:S05]  /*60d0*/  BSYNC B1 ;  /* 0x0000000000017941 */ /* 0x000fea0003800000 */
.L_x_216:
        /* <DEDUP_REMOVED lines=9> */
.L_x_219:
[----:B------:R-:W-:Y:S05]  /*6170*/  BSYNC B1 ;  /* 0x0000000000017941 */ /* 0x000fea0003800000 */
.L_x_218:
        /* <DEDUP_REMOVED lines=9> */
.L_x_221:
[----:B------:R-:W-:Y:S05]  /*6210*/  BSYNC B1 ;  /* 0x0000000000017941 */ /* 0x000fea0003800000 */
.L_x_220:
        /* <DEDUP_REMOVED lines=10> */
.L_x_223:
[----:B------:R-:W-:Y:S05]  /*62c0*/  BSYNC B1 ;  /* 0x0000000000017941 */ /* 0x000fea0003800000 */
.L_x_222:
        /* <DEDUP_REMOVED lines=10> */
.L_x_225:
[----:B------:R-:W-:Y:S05]  /*6370*/  BSYNC B1 ;  /* 0x0000000000017941 */ /* 0x000fea0003800000 */
.L_x_224:
        /* <DEDUP_REMOVED lines=9> */
.L_x_227:
[----:B------:R-:W-:Y:S05]  /*6410*/  BSYNC B1 ;  /* 0x0000000000017941 */ /* 0x000fea0003800000 */
.L_x_226:
        /* <DEDUP_REMOVED lines=9> */
.L_x_229:
[----:B------:R-:W-:Y:S05]  /*64b0*/  BSYNC B1 ;  /* 0x0000000000017941 */ /* 0x000fea0003800000 */
.L_x_228:
        /* <DEDUP_REMOVED lines=10> */
.L_x_231:
[----:B------:R-:W-:Y:S05]  /*6560*/  BSYNC B1 ;  /* 0x0000000000017941 */ /* 0x000fea0003800000 */
.L_x_230:
        /* <DEDUP_REMOVED lines=10> */
.L_x_233:
[----:B------:R-:W-:Y:S05]  /*6610*/  BSYNC B1 ;  /* 0x0000000000017941 */ /* 0x000fea0003800000 */
.L_x_232:
        /* <DEDUP_REMOVED lines=9> */
.L_x_235:
[----:B------:R-:W-:Y:S05]  /*66b0*/  BSYNC B1 ;  /* 0x0000000000017941 */ /* 0x000fea0003800000 */
.L_x_234:
        /* <DEDUP_REMOVED lines=9> */
.L_x_237:
[----:B------:R-:W-:Y:S05]  /*6750*/  BSYNC B1 ;  /* 0x0000000000017941 */ /* 0x000fea0003800000 */
.L_x_236:
        /* <DEDUP_REMOVED lines=10> */
.L_x_239:
[----:B------:R-:W-:Y:S05]  /*6800*/  BSYNC B1 ;  /* 0x0000000000017941 */ /* 0x000fea0003800000 */
.L_x_238:
        /* <DEDUP_REMOVED lines=10> */
.L_x_241:
[----:B------:R-:W-:Y:S05]  /*68b0*/  BSYNC B1 ;  /* 0x0000000000017941 */ /* 0x000fea0003800000 */
.L_x_240:
        /* <DEDUP_REMOVED lines=9> */
.L_x_243:
[----:B------:R-:W-:Y:S05]  /*6950*/  BSYNC B1 ;  /* 0x0000000000017941 */ /* 0x000fea0003800000 */
.L_x_242:
        /* <DEDUP_REMOVED lines=9> */
.L_x_245:
[----:B------:R-:W-:Y:S05]  /*69f0*/  BSYNC B1 ;  /* 0x0000000000017941 */ /* 0x000fea0003800000 */
.L_x_244:
        /* <DEDUP_REMOVED lines=10> */
.L_x_247:
[----:B------:R-:W-:Y:S05]  /*6aa0*/  BSYNC B1 ;  /* 0x0000000000017941 */ /* 0x000fea0003800000 */
.L_x_246:
        /* <DEDUP_REMOVED lines=10> */
.L_x_249:
[----:B------:R-:W-:Y:S05]  /*6b50*/  BSYNC B1 ;  /* 0x0000000000017941 */ /* 0x000fea0003800000 */
.L_x_248:
        /* <DEDUP_REMOVED lines=9> */
.L_x_251:
[----:B------:R-:W-:Y:S05]  /*6bf0*/  BSYNC B1 ;  /* 0x0000000000017941 */ /* 0x000fea0003800000 */
.L_x_250:
        /* <DEDUP_REMOVED lines=9> */
.L_x_253:
[----:B------:R-:W-:Y:S05]  /*6c90*/  BSYNC B1 ;  /* 0x0000000000017941 */ /* 0x000fea0003800000 */
.L_x_252:
        /* <DEDUP_REMOVED lines=10> */
.L_x_255:
[----:B------:R-:W-:Y:S05]  /*6d40*/  BSYNC B1 ;  /* 0x0000000000017941 */ /* 0x000fea0003800000 */
.L_x_254:
        /* <DEDUP_REMOVED lines=10> */
.L_x_257:
[----:B------:R-:W-:Y:S05]  /*6df0*/  BSYNC B1 ;  /* 0x0000000000017941 */ /* 0x000fea0003800000 */
.L_x_256:
        /* <DEDUP_REMOVED lines=9> */
.L_x_259:
[----:B------:R-:W-:Y:S05]  /*6e90*/  BSYNC B1 ;  /* 0x0000000000017941 */ /* 0x000fea0003800000 */
.L_x_258:
        /* <DEDUP_REMOVED lines=9> */
.L_x_261:
[----:B------:R-:W-:Y:S05]  /*6f30*/  BSYNC B1 ;  /* 0x0000000000017941 */ /* 0x000fea0003800000 */
.L_x_260:
        /* <DEDUP_REMOVED lines=10> */
.L_x_263:
[----:B------:R-:W-:Y:S05]  /*6fe0*/  BSYNC B1 ;  /* 0x0000000000017941 */ /* 0x000fea0003800000 */
.L_x_262:
        /* <DEDUP_REMOVED lines=10> */
.L_x_265:
[----:B------:R-:W-:Y:S05]  /*7090*/  BSYNC B1 ;  /* 0x0000000000017941 */ /* 0x000fea0003800000 */
.L_x_264:
        /* <DEDUP_REMOVED lines=9> */
.L_x_267:
[----:B------:R-:W-:Y:S05]  /*7130*/  BSYNC B1 ;  /* 0x0000000000017941 */ /* 0x000fea0003800000 */
.L_x_266:
        /* <DEDUP_REMOVED lines=9> */
.L_x_269:
[----:B------:R-:W-:Y:S05]  /*71d0*/  BSYNC B1 ;  /* 0x0000000000017941 */ /* 0x000fea0003800000 */
.L_x_268:
        /* <DEDUP_REMOVED lines=10> */
.L_x_271:
[----:B------:R-:W-:Y:S05]  /*7280*/  BSYNC B1 ;  /* 0x0000000000017941 */ /* 0x000fea0003800000 */
.L_x_270:
        /* <DEDUP_REMOVED lines=10> */
.L_x_273:
[----:B------:R-:W-:Y:S05]  /*7330*/  BSYNC B1 ;  /* 0x0000000000017941 */ /* 0x000fea0003800000 */
.L_x_272:
        /* <DEDUP_REMOVED lines=9> */
.L_x_275:
[----:B------:R-:W-:Y:S05]  /*73d0*/  BSYNC B1 ;  /* 0x0000000000017941 */ /* 0x000fea0003800000 */
.L_x_274:
        /* <DEDUP_REMOVED lines=9> */
.L_x_277:
[----:B------:R-:W-:Y:S05]  /*7470*/  BSYNC B1 ;  /* 0x0000000000017941 */ /* 0x000fea0003800000 */
.L_x_276:
        /* <DEDUP_REMOVED lines=10> */
.L_x_279:
[----:B------:R-:W-:Y:S05]  /*7520*/  BSYNC B1 ;  /* 0x0000000000017941 */ /* 0x000fea0003800000 */
.L_x_278:
        /* <DEDUP_REMOVED lines=10> */
.L_x_281:
[----:B------:R-:W-:Y:S05]  /*75d0*/  BSYNC B1 ;  /* 0x0000000000017941 */ /* 0x000fea0003800000 */
.L_x_280:
[----:B-----5:R-:W-:Y:S01]  /*75e0*/  LOP3.LUT R3, R24, 0xffffe000, RZ, 0xc0, !PT ;  /* 0xffffe00018037812 */ /* 0x020fe200078ec0ff */
[----:B------:R-:W-:Y:S01]  /*75f0*/  BSSY B1, `(.L_x_282) ;  /* 0x0000008000017945 */ /* 0x000fe20003800000 */
[----:B------:R-:W-:-:S03]  /*7600*/  ISETP.GT.AND P1, PT, R0, 0x8, P1 ;  /* 0x000000080000780c */ /* 0x000fc60000f24270 */
[----:B01--4-:R-:W-:-:S04]  /*7610*/  FMUL R6, R3, R156 ;  /* 0x0000009c03067220 */ /* 0x013fc80000400000 */
[----:B------:R-:W-:-:S05]  /*7620*/  FFMA R149, R149, R155, R6 ;  /* 0x0000009b95957223 */ /* 0x000fca0000000006 */
[----:B------:R-:W-:-:S05]  /*7630*/  F2FP.TF32.F32.PACK_B R149, R149 ;  /* 0x00000095ff95723e */ /* 0x000fca00024050ff */
[----:B------:R0:W-:Y:S01]  /*7640*/  @P3 STG.E desc[UR36][R4.64+0x3e4], R149 ;  /* 0x0003e49504003986 */ /* 0x0001e2000c101924 */
[----:B------:R-:W-:Y:S05]  /*7650*/  @!P1 BRA `(.L_x_283) ;  /* 0x0000000000049947 */ /* 0x000fea0003800000 */
[----:B------:R1:W5:Y:S02]  /*7660*/  LDG.E.LTC128B R24, desc[UR36][R8.64+0x3e0] ;  /* 0x0003e02408187981 */ /* 0x000364000c1e1920 */
.L_x_283:
[----:B------:R-:W-:Y:S05]  /*7670*/  BSYNC B1 ;  /* 0x0000000000017941 */ /* 0x000fea0003800000 */
.L_x_282:
[----:B-----5:R-:W-:Y:S01]  /*7680*/  LOP3.LUT R3, R24, 0xffffe000, RZ, 0xc0, !PT ;  /* 0xffffe00018037812 */ /* 0x020fe200078ec0ff */
[----:B0-----:R-:W-:Y:S01]  /*7690*/  @P1 IMAD.MOV.U32 R4, RZ, RZ, R10 ;  /* 0x000000ffff041224 */ /* 0x001fe200078e000a */
[----:B------:R-:W-:Y:S01]  /*76a0*/  ISETP.GT.AND P0, PT, R0, 0x8, P0 ;  /* 0x000000080000780c */ /* 0x000fe20000704270 */
[----:B------:R-:W-:Y:S01]  /*76b0*/  @P1 IMAD.MOV.U32 R5, RZ, RZ, R11 ;  /* 0x000000ffff051224 */ /* 0x000fe200078e000b */
[----:B------:R-:W-:Y:S01]  /*76c0*/  BSSY B1, `(.L_x_284) ;  /* 0x0000007000017945 */ /* 0x000fe20003800000 */
[----:B------:R-:W-:-:S04]  /*76d0*/  FMUL R3, R3, R156 ;  /* 0x0000009c03037220 */ /* 0x000fc80000400000 */
[----:B------:R-:W-:-:S05]  /*76e0*/  FFMA R3, R150, R155, R3 ;  /* 0x0000009b96037223 */ /* 0x000fca0000000003 */
[----:B------:R-:W-:-:S05]  /*76f0*/  F2FP.TF32.F32.PACK_B R3, R3 ;  /* 0x00000003ff03723e */ /* 0x000fca00024050ff */
[----:B------:R0:W-:Y:S01]  /*7700*/  @P1 STG.E desc[UR36][R4.64+0x3e0], R3 ;  /* 0x0003e00304001986 */ /* 0x0001e2000c101924 */
[----:B------:R-:W-:Y:S05]  /*7710*/  @!P0 BRA `(.L_x_285) ;  /* 0x0000000000048947 */ /* 0x000fea0003800000 */
[----:B------:R4:W5:Y:S02]  /*7720*/  LDG.E.LTC128B R24, desc[UR36][R8.64+0x3e4] ;  /* 0x0003e42408187981 */ /* 0x000964000c1e1920 */
.L_x_285:
[----:B------:R-:W-:Y:S05]  /*7730*/  BSYNC B1 ;  /* 0x0000000000017941 */ /* 0x000fea0003800000 */
.L_x_284:
[----:B------:R-:W-:Y:S05]  /*7740*/  @!P0 BRA `(.L_x_286) ;  /* 0x0000002400308947 */ /* 0x000fea0003800000 */
[----:B0----5:R-:W-:-:S05]  /*7750*/  LOP3.LUT R3, R24, 0xffffe000, RZ, 0xc0, !PT ;  /* 0xffffe00018037812 */ /* 0x021fca00078ec0ff */
[----:B------:R-:W-:-:S04]  /*7760*/  FMUL R0, R3, R156 ;  /* 0x0000009c03007220 */ /* 0x000fc80000400000 */
[----:B------:R-:W-:-:S05]  /*7770*/  FFMA R151, R151, R155, R0 ;  /* 0x0000009b97977223 */ /* 0x000fca0000000000 */
[----:B------:R-:W-:-:S05]  /*7780*/  F2FP.TF32.F32.PACK_B R151, R151 ;  /* 0x00000097ff97723e */ /* 0x000fca00024050ff */
[----:B------:R0:W-:Y:S01]  /*7790*/  STG.E desc[UR36][R10.64+0x3e4], R151 ;  /* 0x0003e4970a007986 */ /* 0x0001e2000c101924 */
[----:B------:R-:W-:Y:S05]  /*77a0*/  BRA `(.L_x_286) ;  /* 0x0000002400187947 */ /* 0x000fea0003800000 */
.L_x_33:
[----:B------:R-:W-:Y:S01]  /*77b0*/  ISETP.GT.AND P3, PT, R3, 0x1, PT ;  /* 0x000000010300780c */ /* 0x000fe20003f64270 */
[----:B------:R-:W-:Y:S01]  /*77c0*/  ULDC.64 UR4, c[0x0][0x5c0] ;  /* 0x0001700000047ab9 */ /* 0x000fe20000000a00 */
[-C--:B------:R-:W-:Y:S01]  /*77d0*/  FMUL R9, R24, R155.reuse ;  /* 0x0000009b18097220 */ /* 0x080fe20000400000 */
[----:B------:R-:W-:Y:S01]  /*77e0*/  LEA R4, P4, R162, UR4, 0x2 ;  /* 0x00000004a2047c11 */ /* 0x000fe2000f8810ff */
[-C--:B------:R-:W-:Y:S01]  /*77f0*/  FMUL R25, R25, R155.reuse ;  /* 0x0000009b19197220 */ /* 0x080fe20000400000 */
[----:B------:R-:W-:Y:S01]  /*7800*/  ISETP.GT.AND P0, PT, R0, RZ, P3 ;  /* 0x000000ff0000720c */ /* 0x000fe20001f04270 */
[-C--:B------:R-:W-:Y:S01]  /*7810*/  FMUL R27, R27, R155.reuse ;  /* 0x0000009b1b1b7220 */ /* 0x080fe20000400000 */
[----:B------:R-:W-:Y:S01]  /*7820*/  LEA.HI.X R5, R162, UR5, R173, 0x2, P4 ;  /* 0x00000005a2057c11 */ /* 0x000fe2000a0f14ad */
[----:B------:R-:W-:Y:S01]  /*7830*/  FMUL R29, R29, R155 ;  /* 0x0000009b1d1d7220 */ /* 0x000fe20000400000 */
[----:B------:R-:W-:Y:S01]  /*7840*/  F2FP.TF32.F32.PACK_B R9, R9 ;  /* 0x00000009ff09723e */ /* 0x000fe200024050ff */
[----:B------:R-:W-:Y:S01]  /*7850*/  FMUL R31, R31, R155 ;  /* 0x0000009b1f1f7220 */ /* 0x000fe20000400000 */
[----:B------:R-:W-:Y:S01]  /*7860*/  F2FP.TF32.F32.PACK_B R25, R25 ;  /* 0x00000019ff19723e */ /* 0x000fe200024050ff */
[-C--:B------:R-:W-:Y:S01]  /*7870*/  FMUL R13, R32, R155.reuse ;  /* 0x0000009b200d7220 */ /* 0x080fe20000400000 */
[C---:B------:R-:W-:Y:S01]  /*7880*/  SHF.L.U64.HI R7, R10.reuse, 0x5, R11 ;  /* 0x000000050a077819 */ /* 0x040fe2000001020b */
[----:B------:R0:W-:Y:S01]  /*7890*/  @P2 STG.E desc[UR36][R4.64], R9 ;  /* 0x0000000904002986 */ /* 0x0001e2000c101924 */
[----:B------:R-:W-:Y:S01]  /*78a0*/  LEA R6, P4, R10, R4, 0x5 ;  /* 0x000000040a067211 */ /* 0x000fe200078828ff */
[-C--:B------:R-:W-:Y:S01]  /*78b0*/  FMUL R11, R26, R155.reuse ;  /* 0x0000009b1a0b7220 */ /* 0x080fe20000400000 */
[C---:B------:R-:W-:Y:S01]  /*78c0*/  ISETP.GT.AND P1, PT, R0.reuse, 0x8, P1 ;  /* 0x000000080000780c */ /* 0x040fe20000f24270 */
[----:B------:R-:W-:Y:S01]  /*78d0*/  @P0 STG.E desc[UR36][R4.64+0x4], R25 ;  /* 0x0000041904000986 */ /* 0x000fe2000c101924 */
[----:B------:R-:W-:Y:S01]  /*78e0*/  ISETP.GT.AND P2, PT, R3, 0x8, PT ;  /* 0x000000080300780c */ /* 0x000fe20003f44270 */
[----:B------:R-:W-:Y:S01]  /*78f0*/  IMAD.X R7, R7, 0x1, R5, P4 ;  /* 0x0000000107077824 */ /* 0x000fe200020e0605 */
[C---:B------:R-:W-:Y:S01]  /*7900*/  ISETP.GT.AND P3, PT, R0.reuse, 0x8, P3 ;  /* 0x000000080000780c */ /* 0x040fe20001f64270 */
[-C--:B------:R-:W-:Y:S01]  /*7910*/  FMUL R33, R33, R155.reuse ;  /* 0x0000009b21217220 */ /* 0x080fe20000400000 */
[----:B------:R-:W-:Y:S01]  /*7920*/  ISETP.GT.AND P0, PT, R3, 0x9, PT ;  /* 0x000000090300780c */ /* 0x000fe20003f04270 */
[-C--:B------:R-:W-:Y:S01]  /*7930*/  FMUL R35, R35, R155.reuse ;  /* 0x0000009b23237220 */ /* 0x080fe20000400000 */
[----:B------:R-:W-:Y:S01]  /*7940*/  ISETP.GT.AND P5, PT, R0, RZ, P2 ;  /* 0x000000ff0000720c */ /* 0x000fe200017a4270 */
[-C--:B0-----:R-:W-:Y:S01]  /*7950*/  FMUL R9, R28, R155.reuse ;  /* 0x0000009b1c097220 */ /* 0x081fe20000400000 */
[C---:B------:R-:W-:Y:S01]  /*7960*/  ISETP.GT.AND P4, PT, R0.reuse, RZ, P0 ;  /* 0x000000ff0000720c */ /* 0x040fe20000784270 */
[----:B------:R-:W-:Y:S01]  /*7970*/  FMUL R37, R37, R155 ;  /* 0x0000009b25257220 */ /* 0x000fe20000400000 */
[----:B------:R-:W-:Y:S01]  /*7980*/  F2FP.TF32.F32.PACK_B R11, R11 ;  /* 0x0000000bff0b723e */ /* 0x000fe200024050ff */
[----:B------:R-:W-:Y:S01]  /*7990*/  FMUL R39, R39, R155 ;  /* 0x0000009b27277220 */ /* 0x000fe20000400000 */
[----:B------:R-:W-:Y:S01]  /*79a0*/  F2FP.TF32.F32.PACK_B R27, R27 ;  /* 0x0000001bff1b723e */ /* 0x000fe200024050ff */
[----:B------:R-:W-:Y:S01]  /*79b0*/  FMUL R41, R41, R155 ;  /* 0x0000009b29297220 */ /* 0x000fe20000400000 */
[----:B------:R-:W-:Y:S01]  /*79c0*/  F2FP.TF32.F32.PACK_B R9, R9 ;  /* 0x00000009ff09723e */ /* 0x000fe200024050ff */
[----:B------:R0:W-:Y:S01]  /*79d0*/  @P1 STG.E desc[UR36][R6.64], R11 ;  /* 0x0000000b06001986 */ /* 0x0001e2000c101924 */
[----:B------:R-:W-:Y:S01]  /*79e0*/  F2FP.TF32.F32.PACK_B R29, R29 ;  /* 0x0000001dff1d723e */ /* 0x000fe200024050ff */
[-C--:B------:R-:W-:Y:S01]  /*79f0*/  FMUL R43, R43, R155.reuse ;  /* 0x0000009b2b2b7220 */ /* 0x080fe20000400000 */
[C---:B------:R-:W-:Y:S01]  /*7a00*/  ISETP.GT.AND P1, PT, R3.reuse, 0x10, PT ;  /* 0x000000100300780c */ /* 0x040fe20003f24270 */
[----:B------:R-:W-:Y:S01]  /*7a10*/  @P3 STG.E desc[UR36][R6.64+0x4], R27 ;  /* 0x0000041b06003986 */ /* 0x000fe2000c101924 */
[----:B------:R-:W-:Y:S01]  /*7a20*/  ISETP.GT.AND P3, PT, R3, 0x11, PT ;  /* 0x000000110300780c */ /* 0x000fe20003f64270 */
[-C--:B------:R-:W-:Y:S01]  /*7a30*/  FMUL R45, R45, R155.reuse ;  /* 0x0000009b2d2d7220 */ /* 0x080fe20000400000 */
[C---:B------:R-:W-:Y:S01]  /*7a40*/  ISETP.GT.AND P2, PT, R0.reuse, 0x8, P2 ;  /* 0x000000080000780c */ /* 0x040fe20001744270 */
[----:B------:R1:W-:Y:S01]  /*7a50*/  @P5 STG.E desc[UR36][R4.64+0x20], R9 ;  /* 0x0000200904005986 */ /* 0x0003e2000c101924 */
[C---:B------:R-:W-:Y:S01]  /*7a60*/  ISETP.GT.AND P0, PT, R0.reuse, 0x8, P0 ;  /* 0x000000080000780c */ /* 0x040fe20000704270 */
[-C--:B------:R-:W-:Y:S01]  /*7a70*/  FMUL R47, R47, R155.reuse ;  /* 0x0000009b2f2f7220 */ /* 0x080fe20000400000 */
[----:B------:R-:W-:Y:S01]  /*7a80*/  ISETP.GT.AND P5, PT, R0, RZ, P1 ;  /* 0x000000ff0000720c */ /* 0x000fe20000fa4270 */
[----:B------:R-:W-:Y:S01]  /*7a90*/  @P4 STG.E desc[UR36][R4.64+0x24], R29 ;  /* 0x0000241d04004986 */ /* 0x000fe2000c101924 */
[-C--:B0-----:R-:W-:Y:S01]  /*7aa0*/  FMUL R11, R30, R155.reuse ;  /* 0x0000009b1e0b7220 */ /* 0x081fe20000400000 */
[----:B------:R-:W-:Y:S01]  /*7ab0*/  ISETP.GT.AND P4, PT, R0, RZ, P3 ;  /* 0x000000ff0000720c */ /* 0x000fe20001f84270 */
[----:B------:R-:W-:Y:S01]  /*7ac0*/  FMUL R49, R49, R155 ;  /* 0x0000009b31317220 */ /* 0x000fe20000400000 */
[----:B------:R-:W-:Y:S01]  /*7ad0*/  F2FP.TF32.F32.PACK_B R31, R31 ;  /* 0x0000001fff1f723e */ /* 0x000fe200024050ff */
[----:B------:R-:W-:Y:S01]  /*7ae0*/  FMUL R51, R51, R155 ;  /* 0x0000009b33337220 */ /* 0x000fe20000400000 */
[----:B------:R-:W-:Y:S01]  /*7af0*/  F2FP.TF32.F32.PACK_B R11, R11 ;  /* 0x0000000bff0b723e */ /* 0x000fe200024050ff */
[----:B------:R-:W-:Y:S01]  /*7b00*/  FMUL R53, R53, R155 ;  /* 0x0000009b35357220 */ /* 0x000fe20000400000 */
[----:B------:R-:W-:Y:S01]  /*7b10*/  F2FP.TF32.F32.PACK_B R13, R13 ;  /* 0x0000000dff0d723e */ /* 0x000fe200024050ff */
[----:B-1----:R-:W-:Y:S01]  /*7b20*/  FMUL R9, R34, R155 ;  /* 0x0000009b22097220 */ /* 0x002fe20000400000 */
[----:B------:R-:W-:Y:S01]  /*7b30*/  F2FP.TF32.F32.PACK_B R33, R33 ;  /* 0x00000021ff21723e */ /* 0x000fe200024050ff */
[----:B------:R0:W-:Y:S01]  /*7b40*/  @P2 STG.E desc[UR36][R6.64+0x20], R11 ;  /* 0x0000200b06002986 */ /* 0x0001e2000c101924 */
[C---:B------:R-:W-:Y:S01]  /*7b50*/  ISETP.GT.AND P1, PT, R0.reuse, 0x8, P1 ;  /* 0x000000080000780c */ /* 0x040fe20000f24270 */
[-C--:B------:R-:W-:Y:S01]  /*7b60*/  FMUL R55, R55, R155.reuse ;  /* 0x0000009b37377220 */ /* 0x080fe20000400000 */
[C---:B------:R-:W-:Y:S01]  /*7b70*/  ISETP.GT.AND P2, PT, R3.reuse, 0x19, PT ;  /* 0x000000190300780c */ /* 0x040fe20003f44270 */
[----:B------:R-:W-:Y:S01]  /*7b80*/  @P0 STG.E desc[UR36][R6.64+0x24], R31 ;  /* 0x0000241f06000986 */ /* 0x000fe2000c101924 */
[----:B------:R-:W-:Y:S01]  /*7b90*/  ISETP.GT.AND P0, PT, R3, 0x18, PT ;  /* 0x000000180300780c */ /* 0x000fe20003f04270 */
[----:B------:R-:W-:Y:S01]  /*7ba0*/  FMUL R57, R57, R155 ;  /* 0x0000009b39397220 */ /* 0x000fe20000400000 */
[----:B------:R-:W-:Y:S01]  /*7bb0*/  F2FP.TF32.F32.PACK_B R9, R9 ;  /* 0x00000009ff09723e */ /* 0x000fe200024050ff */
[----:B------:R1:W-:Y:S01]  /*7bc0*/  @P5 STG.E desc[UR36][R4.64+0x40], R13 ;  /* 0x0000400d04005986 */ /* 0x0003e2000c101924 */
[C---:B------:R-:W-:Y:S01]  /*7bd0*/  ISETP.GT.AND P5, PT, R0.reuse, RZ, P0 ;  /* 0x000000ff0000720c */ /* 0x040fe200007a4270 */
[----:B------:R-:W-:Y:S01]  /*7be0*/  FMUL R59, R59, R155 ;  /* 0x0000009b3b3b7220 */ /* 0x000fe20000400000 */
[----:B------:R-:W-:Y:S01]  /*7bf0*/  F2FP.TF32.F32.PACK_B R35, R35 ;  /* 0x00000023ff23723e */ /* 0x000fe200024050ff */
[----:B------:R-:W-:Y:S01]  /*7c00*/  @P4 STG.E desc[UR36][R4.64+0x44], R33 ;  /* 0x0000442104004986 */ /* 0x000fe2000c101924 */
[----:B------:R-:W-:Y:S01]  /*7c10*/  ISETP.GT.AND P4, PT, R0, 0x8, P3 ;  /* 0x000000080000780c */ /* 0x000fe20001f84270 */
[----:B0-----:R-:W-:Y:S01]  /*7c20*/  FMUL R11, R36, R155 ;  /* 0x0000009b240b7220 */ /* 0x001fe20000400000 */
[----:B------:R-:W-:Y:S01]  /*7c30*/  ISETP.GT.AND P3, PT, R0, RZ, P2 ;  /* 0x000000ff0000720c */ /* 0x000fe20001764270 */
[----:B------:R0:W-:Y:S01]  /*7c40*/  @P1 STG.E desc[UR36][R6.64+0x40], R9 ;  /* 0x0000400906001986 */ /* 0x0001e2000c101924 */
[----:B------:R-:W-:Y:S01]  /*7c50*/  F2FP.TF32.F32.PACK_B R37, R37 ;  /* 0x00000025ff25723e */ /* 0x000fe200024050ff */
[----:B------:R-:W-:Y:S01]  /*7c60*/  FMUL R61, R61, R155 ;  /* 0x0000009b3d3d7220 */ /* 0x000fe20000400000 */
[----:B------:R-:W-:Y:S01]  /*7c70*/  F2FP.TF32.F32.PACK_B R11, R11 ;  /* 0x0000000bff0b723e */ /* 0x000fe200024050ff */
[-C--:B-1----:R-:W-:Y:S01]  /*7c80*/  FMUL R13, R40, R155.reuse ;  /* 0x0000009b280d7220 */ /* 0x082fe20000400000 */
[----:B------:R-:W-:Y:S01]  /*7c90*/  ISETP.GT.AND P1, PT, R3, 0x20, PT ;  /* 0x000000200300780c */ /* 0x000fe20003f24270 */
[-C--:B------:R-:W-:Y:S01]  /*7ca0*/  FMUL R63, R63, R155.reuse ;  /* 0x0000009b3f3f7220 */ /* 0x080fe20000400000 */
[C---:B------:R-:W-:Y:S01]  /*7cb0*/  ISETP.GT.AND P0, PT, R0.reuse, 0x8, P0 ;  /* 0x000000080000780c */ /* 0x040fe20000704270 */
[----:B------:R-:W-:Y:S01]  /*7cc0*/  FMUL R65, R65, R155 ;  /* 0x0000009b41417220 */ /* 0x000fe20000400000 */
[----:B------:R-:W-:Y:S01]  /*7cd0*/  F2FP.TF32.F32.PACK_B R39, R39 ;  /* 0x00000027ff27723e */ /* 0x000fe200024050ff */
[----:B------:R-:W-:Y:S01]  /*7ce0*/  @P4 STG.E desc[UR36][R6.64+0x44], R35 ;  /* 0x0000442306004986 */ /* 0x000fe2000c101924 */
[----:B------:R-:W-:Y:S01]  /*7cf0*/  ISETP.GT.AND P4, PT, R0, 0x8, P2 ;  /* 0x000000080000780c */ /* 0x000fe20001784270 */
[-C--:B0-----:R-:W-:Y:S01]  /*7d00*/  FMUL R9, R38, R155.reuse ;  /* 0x0000009b26097220 */ /* 0x081fe20000400000 */
[----:B------:R-:W-:Y:S01]  /*7d10*/  ISETP.GT.AND P2, PT, R3, 0x21, PT ;  /* 0x000000210300780c */ /* 0x000fe20003f44270 */
[----:B------:R0:W-:Y:S01]  /*7d20*/  @P5 STG.E desc[UR36][R4.64+0x60], R11 ;  /* 0x0000600b04005986 */ /* 0x0001e2000c101924 */
[C---:B------:R-:W-:Y:S01]  /*7d30*/  ISETP.GT.AND P5, PT, R0.reuse, RZ, P1 ;  /* 0x000000ff0000720c */ /* 0x040fe20000fa4270 */
[----:B------:R-:W-:Y:S01]  /*7d40*/  FMUL R67, R67, R155 ;  /* 0x0000009b43437220 */ /* 0x000fe20000400000 */
[----:B------:R-:W-:Y:S01]  /*7d50*/  F2FP.TF32.F32.PACK_B R9, R9 ;  /* 0x00000009ff09723e */ /* 0x000fe200024050ff */
[----:B------:R-:W-:Y:S01]  /*7d60*/  @P3 STG.E desc[UR36][R4.64+0x64], R37 ;  /* 0x0000642504003986 */ /* 0x000fe2000c101924 */
[C---:B------:R-:W-:Y:S01]  /*7d70*/  ISETP.GT.AND P3, PT, R0.reuse, RZ, P2 ;  /* 0x000000ff0000720c */ /* 0x040fe20001764270 */
[----:B------:R-:W-:Y:S01]  /*7d80*/  FMUL R69, R69, R155 ;  /* 0x0000009b45457220 */ /* 0x000fe20000400000 */
[----:B------:R-:W-:Y:S01]  /*7d90*/  F2FP.TF32.F32.PACK_B R13, R13 ;  /* 0x0000000dff0d723e */ /* 0x000fe200024050ff */
[----:B------:R1:W-:Y:S01]  /*7da0*/  @P0 STG.E desc[UR36][R6.64+0x60], R9 ;  /* 0x0000600906000986 */ /* 0x0003e2000c101924 */
[----:B------:R-:W-:Y:S01]  /*7db0*/  F2FP.TF32.F32.PACK_B R41, R41 ;  /* 0x00000029ff29723e */ /* 0x000fe200024050ff */
[-C--:B------:R-:W-:Y:S01]  /*7dc0*/  FMUL R71, R71, R155.reuse ;  /* 0x0000009b47477220 */ /* 0x080fe20000400000 */
[C---:B------:R-:W-:Y:S01]  /*7dd0*/  ISETP.GT.AND P0, PT, R3.reuse, 0x28, PT ;  /* 0x000000280300780c */ /* 0x040fe20003f04270 */
[----:B------:R-:W-:Y:S01]  /*7de0*/  @P4 STG.E desc[UR36][R6.64+0x64], R39 ;  /* 0x0000642706004986 */ /* 0x000fe2000c101924 */
[----:B------:R-:W-:Y:S01]  /*7df0*/  ISETP.GT.AND P1, PT, R0, 0x8, P1 ;  /* 0x000000080000780c */ /* 0x000fe20000f24270 */
[-C--:B0-----:R-:W-:Y:S01]  /*7e00*/  FMUL R11, R44, R155.reuse ;  /* 0x0000009b2c0b7220 */ /* 0x081fe20000400000 */
[C---:B------:R-:W-:Y:S01]  /*7e10*/  ISETP.GT.AND P4, PT, R0.reuse, 0x8, P2 ;  /* 0x000000080000780c */ /* 0x040fe20001784270 */
[----:B------:R0:W-:Y:S01]  /*7e20*/  @P5 STG.E desc[UR36][R4.64+0x80], R13 ;  /* 0x0000800d04005986 */ /* 0x0001e2000c101924 */
[----:B------:R-:W-:Y:S01]  /*7e30*/  ISETP.GT.AND P2, PT, R3, 0x29, PT ;  /* 0x000000290300780c */ /* 0x000fe20003f44270 */
[-C--:B------:R-:W-:Y:S01]  /*7e40*/  FMUL R73, R73, R155.reuse ;  /* 0x0000009b49497220 */ /* 0x080fe20000400000 */
[----:B------:R-:W-:Y:S01]  /*7e50*/  ISETP.GT.AND P5, PT, R0, RZ, P0 ;  /* 0x000000ff0000720c */ /* 0x000fe200007a4270 */
[-C--:B-1----:R-:W-:Y:S01]  /*7e60*/  FMUL R9, R42, R155.reuse ;  /* 0x0000009b2a097220 */ /* 0x082fe20000400000 */
[----:B------:R-:W-:Y:S01]  /*7e70*/  @P3 STG.E desc[UR36][R4.64+0x84], R41 ;  /* 0x0000842904003986 */ /* 0x000fe2000c101924 */
[----:B------:R-:W-:Y:S01]  /*7e80*/  ISETP.GT.AND P3, PT, R0, RZ, P2 ;  /* 0x000000ff0000720c */ /* 0x000fe20001764270 */
[----:B------:R-:W-:Y:S01]  /*7e90*/  FMUL R75, R75, R155 ;  /* 0x0000009b4b4b7220 */ /* 0x000fe20000400000 */
[----:B------:R-:W-:Y:S01]  /*7ea0*/  F2FP.TF32.F32.PACK_B R43, R43 ;  /* 0x0000002bff2b723e */ /* 0x000fe200024050ff */
[----:B------:R-:W-:Y:S01]  /*7eb0*/  FMUL R77, R77, R155 ;  /* 0x0000009b4d4d7220 */ /* 0x000fe20000400000 */
[----:B------:R-:W-:Y:S01]  /*7ec0*/  F2FP.TF32.F32.PACK_B R9, R9 ;  /* 0x00000009ff09723e */ /* 0x000fe200024050ff */
[----:B------:R-:W-:Y:S01]  /*7ed0*/  FMUL R79, R79, R155 ;  /* 0x0000009b4f4f7220 */ /* 0x000fe20000400000 */
[----:B------:R-:W-:Y:S01]  /*7ee0*/  F2FP.TF32.F32.PACK_B R11, R11 ;  /* 0x0000000bff0b723e */ /* 0x000fe200024050ff */
[----:B0-----:R-:W-:Y:S01]  /*7ef0*/  FMUL R13, R48, R155 ;  /* 0x0000009b300d7220 */ /* 0x001fe20000400000 */
[----:B------:R-:W-:Y:S01]  /*7f00*/  F2FP.TF32.F32.PACK_B R45, R45 ;  /* 0x0000002dff2d723e */ /* 0x000fe200024050ff */
[----:B------:R0:W-:Y:S01]  /*7f10*/  @P1 STG.E desc[UR36][R6.64+0x80], R9 ;  /* 0x0000800906001986 */ /* 0x0001e2000c101924 */
[----:B------:R-:W-:Y:S01]  /*7f20*/  ISETP.GT.AND P1, PT, R3, 0x30, PT ;  /* 0x000000300300780c */ /* 0x000fe20003f24270 */
[-C--:B------:R-:W-:Y:S01]  /*7f30*/  FMUL R81, R81, R155.reuse ;  /* 0x0000009b51517220 */ /* 0x080fe20000400000 */
[C---:B------:R-:W-:Y:S01]  /*7f40*/  ISETP.GT.AND P0, PT, R0.reuse, 0x8, P0 ;  /* 0x000000080000780c */ /* 0x040fe20000704270 */
[----:B------:R-:W-:Y:S01]  /*7f50*/  @P4 STG.E desc[UR36][R6.64+0x84], R43 ;  /* 0x0000842b06004986 */ /* 0x000fe2000c101924 */
[C---:B------:R-:W-:Y:S01]  /*7f60*/  ISETP.GT.AND P4, PT, R0.reuse, 0x8, P2 ;  /* 0x000000080000780c */ /* 0x040fe20001784270 */
[-C--:B------:R-:W-:Y:S01]  /*7f70*/  FMUL R83, R83, R155.reuse ;  /* 0x0000009b53537220 */ /* 0x080fe20000400000 */
[----:B------:R-:W-:Y:S01]  /*7f80*/  ISETP.GT.AND P2, PT, R3, 0x31, PT ;  /* 0x000000310300780c */ /* 0x000fe20003f44270 */
[----:B------:R1:W-:Y:S01]  /*7f90*/  @P5 STG.E desc[UR36][R4.64+0xa0], R11 ;  /* 0x0000a00b04005986 */ /* 0x0003e2000c101924 */
[----:B------:R-:W-:Y:S01]  /*7fa0*/  ISETP.GT.AND P5, PT, R0, RZ, P1 ;  /* 0x000000ff0000720c */ /* 0x000fe20000fa4270 */
[----:B------:R-:W-:Y:S01]  /*7fb0*/  FMUL R85, R85, R155 ;  /* 0x0000009b55557220 */ /* 0x000fe20000400000 */
[----:B------:R-:W-:Y:S01]  /*7fc0*/  F2FP.TF32.F32.PACK_B R47, R47 ;  /* 0x0000002fff2f723e */ /* 0x000fe200024050ff */
[-C--:B0-----:R-:W-:Y:S01]  /*7fd0*/  FMUL R9, R46, R155.reuse ;  /* 0x0000009b2e097220 */ /* 0x081fe20000400000 */
        /* <DEDUP_REMOVED lines=8> */
[-C--:B-1----:R-:W-:Y:S01]  /*8060*/  FMUL R11, R52, R155.reuse ;  /* 0x0000009b340b7220 */ /* 0x082fe20000400000 */
[C---:B------:R-:W-:Y:S01]  /*8070*/  ISETP.GT.AND P1, PT, R0.reuse, 0x8, P1 ;  /* 0x000000080000780c */ /* 0x040fe20000f24270 */
[----:B------:R0:W-:Y:S01]  /*8080*/  @P0 STG.E desc[UR36][R6.64+0xa0], R9 ;  /* 0x0000a00906000986 */ /* 0x0001e2000c101924 */
[----:B------:R-:W-:Y:S01]  /*8090*/  ISETP.GT.AND P0, PT, R3, 0x38, PT ;  /* 0x000000380300780c */ /* 0x000fe20003f04270 */
[----:B------:R-:W-:Y:S01]  /*80a0*/  FMUL R93, R93, R155 ;  /* 0x0000009b5d5d7220 */ /* 0x000fe20000400000 */
[----:B------:R-:W-:Y:S01]  /*80b0*/  F2FP.TF32.F32.PACK_B R51, R51 ;  /* 0x00000033ff33723e */ /* 0x000fe200024050ff */
        /* <DEDUP_REMOVED lines=10> */
[C---:B------:R-:W-:Y:S01]  /*8160*/  ISETP.GT.AND P3, PT, R0.reuse, RZ, P2 ;  /* 0x000000ff0000720c */ /* 0x040fe20001764270 */
[----:B------:R-:W-:Y:S01]  /*8170*/  FMUL R99, R99, R155 ;  /* 0x0000009b63637220 */ /* 0x000fe20000400000 */
[----:B------:R-:W-:Y:S01]  /*8180*/  F2FP.TF32.F32.PACK_B R53, R53 ;  /* 0x00000035ff35723e */ /* 0x000fe200024050ff */
[----:B------:R-:W-:Y:S01]  /*8190*/  FMUL R101, R101, R155 ;  /* 0x0000009b65657220 */ /* 0x000fe20000400000 */
[----:B------:R-:W-:Y:S01]  /*81a0*/  F2FP.TF32.F32.PACK_B R9, R9 ;  /* 0x00000009ff09723e */ /* 0x000fe200024050ff */
[-C--:B------:R-:W-:Y:S01]  /*81b0*/  FMUL R103, R103, R155.reuse ;  /* 0x0000009b67677220 */ /* 0x080fe20000400000 */
[----:B------:R-:W-:Y:S01]  /*81c0*/  ISETP.GT.AND P0, PT, R0, 0x8, P0 ;  /* 0x000000080000780c */ /* 0x000fe20000704270 */
[----:B-1----:R-:W-:Y:S01]  /*81d0*/  FMUL R13, R56, R155 ;  /* 0x0000009b380d7220 */ /* 0x002fe20000400000 */
[----:B------:R-:W-:Y:S01]  /*81e0*/  F2FP.TF32.F32.PACK_B R55, R55 ;  /* 0x00000037ff37723e */ /* 0x000fe200024050ff */
        /* <DEDUP_REMOVED lines=15> */
[-C--:B------:R-:W-:Y:S01]  /*82e0*/  FMUL R111, R111, R155.reuse ;  /* 0x0000009b6f6f7220 */ /* 0x080fe20000400000 */
[----:B------:R-:W-:Y:S01]  /*82f0*/  ISETP.GT.AND P1, PT, R0, 0x8, P1 ;  /* 0x000000080000780c */ /* 0x000fe20000f24270 */
[----:B------:R-:W-:Y:S01]  /*8300*/  FMUL R113, R113, R155 ;  /* 0x0000009b71717220 */ /* 0x000fe20000400000 */
[----:B------:R-:W-:Y:S01]  /*8310*/  F2FP.TF32.F32.PACK_B R9, R9 ;  /* 0x00000009ff09723e */ /* 0x000fe200024050ff */
[-C--:B------:R-:W-:Y:S01]  /*8320*/  FMUL R115, R115, R155.reuse ;  /* 0x0000009b73737220 */ /* 0x080fe20000400000 */
[----:B-1----:R-:W-:Y:S01]  /*8330*/  FMUL R11, R60, R155 ;  /* 0x0000009b3c0b7220 */ /* 0x002fe20000400000 */
[----:B------:R-:W-:Y:S01]  /*8340*/  F2FP.TF32.F32.PACK_B R59, R59 ;  /* 0x0000003bff3b723e */ /* 0x000fe200024050ff */
[-C--:B------:R-:W-:Y:S01]  /*8350*/  FMUL R117, R117, R155.reuse ;  /* 0x0000009b75757220 */ /* 0x080fe20000400000 */
        /* <DEDUP_REMOVED lines=58> */
[----:B0-----:R-:W-:Y:S01]  /*8700*/  FMUL R9, R66, R155 ;  /* 0x0000009b42097220 */ /* 0x001fe20000400000 */
[----:B------:R-:W-:Y:S01]  /*8710*/  @P3 STG.E desc[UR36][R4.64+0x144], R65 ;  /* 0x0001444104003986 */ /* 0x000fe2000c101924 */
[----:B------:R-:W-:-:S02]  /*8720*/  ISETP.GT.AND P3, PT, R0, RZ, P2 ;  /* 0x000000ff0000720c */ /* 0x000fc40001764270 */
[----:B------:R-:W-:Y:S02]  /*8730*/  ISETP.GT.AND P0, PT, R0, 0x8, P0 ;  /* 0x000000080000780c */ /* 0x000fe40000704270 */
[----:B------:R-:W-:Y:S01]  /*8740*/  F2FP.TF32.F32.PACK_B R9, R9 ;  /* 0x00000009ff09723e */ /* 0x000fe200024050ff */
[----:B-1----:R-:W-:Y:S01]  /*8750*/  FMUL R13, R72, R155 ;  /* 0x0000009b480d7220 */ /* 0x002fe20000400000 */
[----:B------:R-:W-:-:S03]  /*8760*/  F2FP.TF32.F32.PACK_B R71, R71 ;  /* 0x00000047ff47723e */ /* 0x000fc600024050ff */
[----:B------:R0:W-:Y:S01]  /*8770*/  @P1 STG.E desc[UR36][R6.64+0x140], R9 ;  /* 0x0001400906001986 */ /* 0x0001e2000c101924 */
[C---:B------:R-:W-:Y:S02]  /*8780*/  ISETP.GT.AND P1, PT, R3.reuse, 0x60, PT ;  /* 0x000000600300780c */ /* 0x040fe40003f24270 */
[----:B------:R-:W-:Y:S01]  /*8790*/  F2FP.TF32.F32.PACK_B R13, R13 ;  /* 0x0000000dff0d723e */ /* 0x000fe200024050ff */
[----:B------:R-:W-:Y:S01]  /*87a0*/  @P4 STG.E desc[UR36][R6.64+0x144], R67 ;  /* 0x0001444306004986 */ /* 0x000fe2000c101924 */
[C---:B------:R-:W-:Y:S02]  /*87b0*/  ISETP.GT.AND P4, PT, R0.reuse, 0x8, P2 ;  /* 0x000000080000780c */ /* 0x040fe40001784270 */
[----:B------:R-:W-:Y:S01]  /*87c0*/  ISETP.GT.AND P2, PT, R3, 0x61, PT ;  /* 0x000000610300780c */ /* 0x000fe20003f44270 */
[----:B------:R1:W-:Y:S01]  /*87d0*/  @P5 STG.E desc[UR36][R4.64+0x160], R11 ;  /* 0x0001600b04005986 */ /* 0x0003e2000c101924 */
[----:B------:R-:W-:Y:S02]  /*87e0*/  ISETP.GT.AND P5, PT, R0, RZ, P1 ;  /* 0x000000ff0000720c */ /* 0x000fe40000fa4270 */
        /* <DEDUP_REMOVED lines=257> */
[----:B------:R-:W-:Y:S01]  /*9800*/  @P3 STG.E desc[UR36][R4.64+0x364], R133 ;  /* 0x0003648504003986 */ /* 0x000fe2000c101924 */
[----:B0-----:R-:W-:Y:S01]  /*9810*/  FMUL R9, R134, R155 ;  /* 0x0000009b86097220 */ /* 0x001fe20000400000 */
[----:B------:R-:W-:-:S02]  /*9820*/  ISETP.GT.AND P3, PT, R0, RZ, P2 ;  /* 0x000000ff0000720c */ /* 0x000fc40001764270 */
[----:B------:R-:W-:Y:S02]  /*9830*/  ISETP.GT.AND P1, PT, R0, 0x8, P1 ;  /* 0x000000080000780c */ /* 0x000fe40000f24270 */
[----:B------:R-:W-:Y:S01]  /*9840*/  F2FP.TF32.F32.PACK_B R9, R9 ;  /* 0x00000009ff09723e */ /* 0x000fe200024050ff */
[----:B-1----:R-:W-:Y:S01]  /*9850*/  FMUL R11, R140, R155 ;  /* 0x0000009b8c0b7220 */ /* 0x002fe20000400000 */
[----:B------:R-:W-:-:S03]  /*9860*/  F2FP.TF32.F32.PACK_B R139, R139 ;  /* 0x0000008bff8b723e */ /* 0x000fc600024050ff */
[----:B------:R0:W-:Y:S01]  /*9870*/  @P0 STG.E desc[UR36][R6.64+0x360], R9 ;  /* 0x0003600906000986 */ /* 0x0001e2000c101924 */
[----:B------:R-:W-:Y:S02]  /*9880*/  F2FP.TF32.F32.PACK_B R141, R141 ;  /* 0x0000008dff8d723e */ /* 0x000fe400024050ff */
[----:B------:R-:W-:Y:S01]  /*9890*/  F2FP.TF32.F32.PACK_B R11, R11 ;  /* 0x0000000bff0b723e */ /* 0x000fe200024050ff */
[----:B------:R-:W-:Y:S01]  /*98a0*/  @P4 STG.E desc[UR36][R6.64+0x364], R135 ;  /* 0x0003648706004986 */ /* 0x000fe2000c101924 */
[C---:B------:R-:W-:Y:S02]  /*98b0*/  ISETP.GT.AND P4, PT, R3.reuse, 0xe8, PT ;  /* 0x000000e80300780c */ /* 0x040fe40003f84270 */
[----:B------:R-:W-:Y:S01]  /*98c0*/  F2FP.TF32.F32.PACK_B R143, R143 ;  /* 0x0000008fff8f723e */ /* 0x000fe200024050ff */
[----:B------:R1:W-:Y:S01]  /*98d0*/  @P5 STG.E desc[UR36][R4.64+0x380], R13 ;  /* 0x0003800d04005986 */ /* 0x0003e2000c101924 */
[----:B------:R-:W-:Y:S02]  /*98e0*/  ISETP.GT.AND P5, PT, R3, 0xe9, PT ;  /* 0x000000e90300780c */ /* 0x000fe40003fa4270 */
[----:B------:R-:W-:Y:S01]  /*98f0*/  F2FP.TF32.F32.PACK_B R145, R145 ;  /* 0x00000091ff91723e */ /* 0x000fe200024050ff */
[----:B------:R-:W-:Y:S01]  /*9900*/  @P3 STG.E desc[UR36][R4.64+0x384], R137 ;  /* 0x0003848904003986 */ /* 0x000fe2000c101924 */
[----:B------:R-:W-:Y:S01]  /*9910*/  ISETP.GT.AND P3, PT, R0, 0x8, P2 ;  /* 0x000000080000780c */ /* 0x000fe20001764270 */
[----:B0-----:R-:W-:Y:S01]  /*9920*/  FMUL R9, R138, R155 ;  /* 0x0000009b8a097220 */ /* 0x001fe20000400000 */
[----:B------:R-:W-:-:S02]  /*9930*/  ISETP.GT.AND P2, PT, R0, RZ, P4 ;  /* 0x000000ff0000720c */ /* 0x000fc40002744270 */
[C---:B------:R-:W-:Y:S02]  /*9940*/  ISETP.GT.AND P0, PT, R0.reuse, RZ, P5 ;  /* 0x000000ff0000720c */ /* 0x040fe40002f04270 */
[----:B------:R-:W-:Y:S01]  /*9950*/  ISETP.GT.AND P4, PT, R0, 0x8, P4 ;  /* 0x000000080000780c */ /* 0x000fe20002784270 */
[----:B-1----:R-:W-:Y:S01]  /*9960*/  FMUL R13, R142, R155 ;  /* 0x0000009b8e0d7220 */ /* 0x002fe20000400000 */
[----:B------:R-:W-:Y:S02]  /*9970*/  ISETP.GT.AND P5, PT, R0, 0x8, P5 ;  /* 0x000000080000780c */ /* 0x000fe40002fa4270 */
[----:B------:R-:W-:Y:S02]  /*9980*/  F2FP.TF32.F32.PACK_B R9, R9 ;  /* 0x00000009ff09723e */ /* 0x000fe400024050ff */
[----:B------:R-:W-:Y:S02]  /*9990*/  F2FP.TF32.F32.PACK_B R13, R13 ;  /* 0x0000000dff0d723e */ /* 0x000fe400024050ff */
[----:B------:R-:W-:Y:S01]  /*99a0*/  F2FP.TF32.F32.PACK_B R147, R147 ;  /* 0x00000093ff93723e */ /* 0x000fe200024050ff */
[----:B------:R0:W-:Y:S01]  /*99b0*/  @P1 STG.E desc[UR36][R6.64+0x380], R9 ;  /* 0x0003800906001986 */ /* 0x0001e2000c101924 */
[----:B------:R-:W-:-:S02]  /*99c0*/  ISETP.GT.AND P1, PT, R3, 0xf8, PT ;  /* 0x000000f80300780c */ /* 0x000fc40003f24270 */
[----:B------:R-:W-:Y:S01]  /*99d0*/  F2FP.TF32.F32.PACK_B R149, R149 ;  /* 0x00000095ff95723e */ /* 0x000fe200024050ff */
[----:B------:R-:W-:Y:S01]  /*99e0*/  @P3 STG.E desc[UR36][R6.64+0x384], R139 ;  /* 0x0003848b06003986 */ /* 0x000fe2000c101924 */
[C---:B------:R-:W-:Y:S02]  /*99f0*/  ISETP.GT.AND P3, PT, R3.reuse, 0xf0, PT ;  /* 0x000000f00300780c */ /* 0x040fe40003f64270 */
[----:B------:R-:W-:Y:S01]  /*9a00*/  F2FP.TF32.F32.PACK_B R151, R151 ;  /* 0x00000097ff97723e */ /* 0x000fe200024050ff */
[----:B------:R1:W-:Y:S01]  /*9a10*/  @P2 STG.E desc[UR36][R4.64+0x3a0], R11 ;  /* 0x0003a00b04002986 */ /* 0x0003e2000c101924 */
[----:B------:R-:W-:-:S03]  /*9a20*/  ISETP.GT.AND P2, PT, R3, 0xf1, PT ;  /* 0x000000f10300780c */ /* 0x000fc60003f44270 */
[----:B------:R-:W-:Y:S01]  /*9a30*/  @P0 STG.E desc[UR36][R4.64+0x3a4], R141 ;  /* 0x0003a48d04000986 */ /* 0x000fe2000c101924 */
[----:B------:R-:W-:Y:S01]  /*9a40*/  ISETP.GT.AND P0, PT, R3, 0xf9, PT ;  /* 0x000000f90300780c */ /* 0x000fe20003f04270 */
[-C--:B------:R-:W-:Y:S01]  /*9a50*/  FMUL R3, R144, R155.reuse ;  /* 0x0000009b90037220 */ /* 0x080fe20000400000 */
[----:B0-----:R-:W-:Y:S01]  /*9a60*/  FMUL R9, R146, R155 ;  /* 0x0000009b92097220 */ /* 0x001fe20000400000 */
[----:B------:R0:W-:Y:S01]  /*9a70*/  @P4 STG.E desc[UR36][R6.64+0x3a0], R13 ;  /* 0x0003a00d06004986 */ /* 0x0001e2000c101924 */
[C---:B------:R-:W-:Y:S02]  /*9a80*/  ISETP.GT.AND P4, PT, R0.reuse, RZ, P2 ;  /* 0x000000ff0000720c */ /* 0x040fe40001784270 */
[----:B------:R-:W-:Y:S01]  /*9a90*/  F2FP.TF32.F32.PACK_B R3, R3 ;  /* 0x00000003ff03723e */ /* 0x000fe200024050ff */
[----:B------:R-:W-:Y:S01]  /*9aa0*/  @P5 STG.E desc[UR36][R6.64+0x3a4], R143 ;  /* 0x0003a48f06005986 */ /* 0x000fe2000c101924 */
[----:B------:R-:W-:Y:S01]  /*9ab0*/  ISETP.GT.AND P5, PT, R0, RZ, P3 ;  /* 0x000000ff0000720c */ /* 0x000fe20001fa4270 */
[----:B-1----:R-:W-:Y:S01]  /*9ac0*/  FMUL R11, R148, R155 ;  /* 0x0000009b940b7220 */ /* 0x002fe20000400000 */
[----:B------:R-:W-:-:S02]  /*9ad0*/  ISETP.GT.AND P3, PT, R0, 0x8, P3 ;  /* 0x000000080000780c */ /* 0x000fc40001f64270 */
[----:B------:R-:W-:Y:S02]  /*9ae0*/  ISETP.GT.AND P2, PT, R0, 0x8, P2 ;  /* 0x000000080000780c */ /* 0x000fe40001744270 */
[----:B------:R-:W-:Y:S01]  /*9af0*/  F2FP.TF32.F32.PACK_B R9, R9 ;  /* 0x00000009ff09723e */ /* 0x000fe200024050ff */
[----:B0-----:R-:W-:Y:S01]  /*9b00*/  FMUL R13, R150, R155 ;  /* 0x0000009b960d7220 */ /* 0x001fe20000400000 */
[----:B------:R-:W-:-:S04]  /*9b10*/  F2FP.TF32.F32.PACK_B R11, R11 ;  /* 0x0000000bff0b723e */ /* 0x000fc800024050ff */
[----:B------:R-:W-:Y:S01]  /*9b20*/  F2FP.TF32.F32.PACK_B R13, R13 ;  /* 0x0000000dff0d723e */ /* 0x000fe200024050ff */
[----:B------:R-:W-:Y:S01]  /*9b30*/  @P5 STG.E desc[UR36][R4.64+0x3c0], R3 ;  /* 0x0003c00304005986 */ /* 0x000fe2000c101924 */
[C---:B------:R-:W-:Y:S02]  /*9b40*/  ISETP.GT.AND P5, PT, R0.reuse, RZ, P1 ;  /* 0x000000ff0000720c */ /* 0x040fe40000fa4270 */
[C---:B------:R-:W-:Y:S01]  /*9b50*/  ISETP.GT.AND P1, PT, R0.reuse, 0x8, P1 ;  /* 0x000000080000780c */ /* 0x040fe20000f24270 */
[----:B------:R-:W-:Y:S01]  /*9b60*/  @P4 STG.E desc[UR36][R4.64+0x3c4], R145 ;  /* 0x0003c49104004986 */ /* 0x000fe2000c101924 */
[C---:B------:R-:W-:Y:S02]  /*9b70*/  ISETP.GT.AND P4, PT, R0.reuse, RZ, P0 ;  /* 0x000000ff0000720c */ /* 0x040fe40000784270 */
[----:B------:R-:W-:Y:S01]  /*9b80*/  ISETP.GT.AND P0, PT, R0, 0x8, P0 ;  /* 0x000000080000780c */ /* 0x000fe20000704270 */
[----:B------:R-:W-:Y:S04]  /*9b90*/  @P3 STG.E desc[UR36][R6.64+0x3c0], R9 ;  /* 0x0003c00906003986 */ /* 0x000fe8000c101924 */
[----:B------:R-:W-:Y:S04]  /*9ba0*/  @P2 STG.E desc[UR36][R6.64+0x3c4], R147 ;  /* 0x0003c49306002986 */ /* 0x000fe8000c101924 */
[----:B------:R-:W-:Y:S04]  /*9bb0*/  @P5 STG.E desc[UR36][R4.64+0x3e0], R11 ;  /* 0x0003e00b04005986 */ /* 0x000fe8000c101924 */
[----:B------:R0:W-:Y:S02]  /*9bc0*/  @P4 STG.E desc[UR36][R4.64+0x3e4], R149 ;  /* 0x0003e49504004986 */ /* 0x0001e4000c101924 */
[----:B0-----:R-:W-:-:S02]  /*9bd0*/  @P1 IMAD.MOV.U32 R4, RZ, RZ, R6 ;  /* 0x000000ffff041224 */ /* 0x001fc400078e0006 */
[----:B------:R-:W-:-:S05]  /*9be0*/  @P1 IMAD.MOV.U32 R5, RZ, RZ, R7 ;  /* 0x000000ffff051224 */ /* 0x000fca00078e0007 */
[----:B------:R0:W-:Y:S04]  /*9bf0*/  @P1 STG.E desc[UR36][R4.64+0x3e0], R13 ;  /* 0x0003e00d04001986 */ /* 0x0001e8000c101924 */
[----:B------:R0:W-:Y:S02]  /*9c00*/  @P0 STG.E desc[UR36][R6.64+0x3e4], R151 ;  /* 0x0003e49706000986 */ /* 0x0001e4000c101924 */
.L_x_286:
[----:B------:R-:W-:Y:S05]  /*9c10*/  BSYNC B0 ;  /* 0x0000000000007941 */ /* 0x000fea0003800000 */
.L_x_32:
[----:B------:R-:W-:Y:S01]  /*9c20*/  ULDC UR4, c[0x0][0xc] ;  /* 0x0000030000047ab9 */ /* 0x000fe20000000800 */
[----:B------:R-:W-:Y:S01]  /*9c30*/  ULDC UR5, c[0x0][0x10] ;  /* 0x0000040000057ab9 */ /* 0x000fe20000000800 */
[----:B0-----:R-:W0:Y:S01]  /*9c40*/  LDC R3, c[0x0][0x14] ;  /* 0x00000500ff037b82 */ /* 0x001e220000000800 */
[----:B------:R-:W-:Y:S01]  /*9c50*/  UIMAD.WIDE.U32 UR4, UR4, UR5, URZ ;  /* 0x00000005040472a5 */ /* 0x000fe2000f8e003f */
[----:B------:R-:W-:Y:S01]  /*9c60*/  PRMT R0, RZ, 0x7610, R0 ;  /* 0x00007610ff007816 */ /* 0x000fe20000000000 */
[----:B------:R-:W-:Y:S02]  /*9c70*/  IMAD.MOV.U32 R153, RZ, RZ, -0x1 ;  /* 0xffffffffff997424 */ /* 0x000fe400078e00ff */
[----:B------:R-:W-:Y:S02]  /*9c80*/  IMAD.MOV.U32 R23, RZ, RZ, -0x1 ;  /* 0xffffffffff177424 */ /* 0x000fe400078e00ff */
[----:B0-----:R-:W-:-:S04]  /*9c90*/  IMAD.WIDE.U32 R16, R3, UR4, R16 ;  /* 0x0000000403107c25 */ /* 0x001fc8000f8e0010 */
[----:B------:R-:W-:Y:S01]  /*9ca0*/  IMAD R3, R3, UR5, RZ ;  /* 0x0000000503037c24 */ /* 0x000fe2000f8e02ff */
[----:B------:R-:W-:Y:S02]  /*9cb0*/  ULDC.64 UR4, c[0x0][0x650] ;  /* 0x0001940000047ab9 */ /* 0x000fe40000000a00 */
[----:B------:R-:W-:Y:S01]  /*9cc0*/  ISETP.GE.U32.AND P0, PT, R16, UR4, PT ;  /* 0x0000000410007c0c */ /* 0x000fe2000bf06070 */
[----:B------:R-:W-:-:S05]  /*9cd0*/  IMAD.IADD R17, R17, 0x1, R3 ;  /* 0x0000000111117824 */ /* 0x000fca00078e0203 */
[----:B------:R-:W-:-:S13]  /*9ce0*/  ISETP.GE.U32.AND.EX P0, PT, R17, UR5, PT, P0 ;  /* 0x0000000511007c0c */ /* 0x000fda000bf06100 */
[----:B------:R-:W-:Y:S05]  /*9cf0*/  @P0 BRA `(.L_x_287) ;  /* 0x0000000400640947 */ /* 0x000fea0003800000 */
[----:B------:R-:W0:Y:S01]  /*9d00*/  S2R R12, SR_CTAID.X ;  /* 0x00000000000c7919 */ /* 0x000e220000002500 */
[----:B---3--:R-:W3:Y:S01]  /*9d10*/  LDC.64 R10, c[0x0][0x628] ;  /* 0x00018a00ff0a7b82 */ /* 0x008ee20000000a00 */
[----:B------:R-:W-:Y:S01]  /*9d20*/  ULDC UR4, c[0x0][0x150] ;  /* 0x0000540000047ab9 */ /* 0x000fe20000000800 */
[----:B-12-4-:R-:W-:Y:S01]  /*9d30*/  IMAD.MOV.U32 R8, RZ, RZ, R16 ;  /* 0x000000ffff087224 */ /* 0x016fe200078e0010 */
[----:B-----5:R-:W1:Y:S01]  /*9d40*/  S2R R24, SR_CTAID.Y ;  /* 0x0000000000187919 */ /* 0x020e620000002600 */
[----:B------:R-:W-:-:S04]  /*9d50*/  IMAD.MOV.U32 R9, RZ, RZ, R17 ;  /* 0x000000ffff097224 */ /* 0x000fc800078e0011 */
[----:B------:R-:W2:Y:S08]  /*9d60*/  LDC R21, c[0x0][0x144] ;  /* 0x00005100ff157b82 */ /* 0x000eb00000000800 */
[----:B------:R-:W4:Y:S08]  /*9d70*/  LDC R0, c[0x0][0x630] ;  /* 0x00018c00ff007b82 */ /* 0x000f300000000800 */
[----:B------:R-:W1:Y:S01]  /*9d80*/  LDC.64 R14, c[0x0][0x620] ;  /* 0x00018800ff0e7b82 */ /* 0x000e620000000a00 */
[----:B---3--:R-:W-:-:S04]  /*9d90*/  ISETP.NE.U32.AND P0, PT, R10, RZ, PT ;  /* 0x000000ff0a00720c */ /* 0x008fc80003f05070 */
[----:B------:R-:W-:Y:S02]  /*9da0*/  ISETP.NE.AND.EX P0, PT, R11, RZ, PT, P0 ;  /* 0x000000ff0b00720c */ /* 0x000fe40003f05300 */
[----:B0-----:R-:W-:-:S05]  /*9db0*/  I2FP.F32.U32 R3, R12 ;  /* 0x0000000c00037245 */ /* 0x001fca0000201000 */
[----:B------:R-:W-:-:S04]  /*9dc0*/  FMUL R3, R3, UR4 ;  /* 0x0000000403037c20 */ /* 0x000fc80008400000 */
[----:B------:R0:W3:Y:S02]  /*9dd0*/  F2I.U32.TRUNC.NTZ R20, R3 ;  /* 0x0000000300147305 */ /* 0x0000e4000020f000 */
[----:B--2-4-:R-:W-:Y:S05]  /*9de0*/  @!P0 BRA `(.L_x_288) ;  /* 0x0000000000288947 */ /* 0x014fea0003800000 */
[----:B0-----:R-:W0:Y:S02]  /*9df0*/  LDC R3, c[0x0][0x634] ;  /* 0x00018d00ff037b82 */ /* 0x001e240000000800 */
        /* <DEDUP_REMOVED lines=9> */
.L_x_288:
[----:B------:R-:W2:Y:S01]  /*9e90*/  LDC.64 R28, c[0x0][0x640] ;  /* 0x00019000ff1c7b82 */ /* 0x000ea20000000a00 */
[-CC-:B------:R-:W-:Y:S01]  /*9ea0*/  SHF.R.U64 R23, R8, R0.reuse, R9.reuse ;  /* 0x0000000008177219 */ /* 0x180fe20000001209 */
[----:B---3--:R-:W-:Y:S01]  /*9eb0*/  IMAD.MOV R20, RZ, RZ, -R20 ;  /* 0x000000ffff147224 */ /* 0x008fe200078e0a14 */
[----:B------:R-:W-:Y:S01]  /*9ec0*/  SHF.R.U32.HI R0, RZ, R0, R9 ;  /* 0x00000000ff007219 */ /* 0x000fe20000011609 */
[----:B------:R-:W-:Y:S01]  /*9ed0*/  ULDC UR4, c[0x0][0x154] ;  /* 0x0000550000047ab9 */ /* 0x000fe20000000800 */
[----:B0-----:R-:W-:Y:S01]  /*9ee0*/  IADD3 R3, P0, RZ, -R23, RZ ;  /* 0x80000017ff037210 */ /* 0x001fe20007f1e0ff */
[----:B------:R-:W-:Y:S02]  /*9ef0*/  IMAD R21, R21, R20, R12 ;  /* 0x0000001415157224 */ /* 0x000fe400078e020c */
[----:B------:R-:W0:Y:S01]  /*9f00*/  LDC R6, c[0x0][0x618] ;  /* 0x00018600ff067b82 */ /* 0x000e220000000800 */
[----:B------:R-:W-:Y:S02]  /*9f10*/  IMAD.MOV.U32 R7, RZ, RZ, 0x1 ;  /* 0x00000001ff077424 */ /* 0x000fe400078e00ff */
[----:B------:R-:W-:-:S04]  /*9f20*/  IMAD.X R5, RZ, RZ, ~R0, P0 ;  /* 0x000000ffff057224 */ /* 0x000fc800000e0e00 */
[-C--:B-1----:R-:W-:Y:S01]  /*9f30*/  IMAD R0, R5, R14.reuse, RZ ;  /* 0x0000000e05007224 */ /* 0x082fe200078e02ff */
[----:B------:R-:W1:Y:S01]  /*9f40*/  LDC R8, c[0x0][0x608] ;  /* 0x00018200ff087b82 */ /* 0x000e620000000800 */
[----:B------:R-:W-:-:S04]  /*9f50*/  IMAD.WIDE.U32 R4, R3, R14, R16 ;  /* 0x0000000e03047225 */ /* 0x000fc800078e0010 */
[----:B------:R-:W-:Y:S01]  /*9f60*/  IMAD R3, R3, R15, R0 ;  /* 0x0000000f03037224 */ /* 0x000fe200078e0200 */
[----:B------:R-:W-:Y:S02]  /*9f70*/  I2FP.F32.U32 R0, R24 ;  /* 0x0000001800007245 */ /* 0x000fe40000201000 */
[----:B------:R-:W3:Y:S01]  /*9f80*/  LDC R26, c[0x0][0x658] ;  /* 0x00019600ff1a7b82 */ /* 0x000ee20000000800 */
[----:B------:R-:W-:Y:S01]  /*9f90*/  IMAD.IADD R3, R5, 0x1, R3 ;  /* 0x0000000105037824 */ /* 0x000fe200078e0203 */
[----:B--2---:R-:W-:Y:S01]  /*9fa0*/  ISETP.NE.U32.AND P0, PT, R28, RZ, PT ;  /* 0x000000ff1c00720c */ /* 0x004fe20003f05070 */
[----:B------:R-:W-:Y:S01]  /*9fb0*/  FMUL R0, R0, UR4 ;  /* 0x0000000400007c20 */ /* 0x000fe20008400000 */
[----:B------:R-:W-:Y:S02]  /*9fc0*/  IMAD.MOV.U32 R5, RZ, RZ, -0x1 ;  /* 0xffffffffff057424 */ /* 0x000fe400078e00ff */
[----:B------:R-:W-:Y:S01]  /*9fd0*/  ISETP.NE.AND.EX P0, PT, R29, RZ, PT, P0 ;  /* 0x000000ff1d00720c */ /* 0x000fe20003f05300 */
[----:B------:R2:W4:Y:S01]  /*9fe0*/  F2I.U32.TRUNC.NTZ R13, R0 ;  /* 0x00000000000d7305 */ /* 0x000522000020f000 */
[----:B------:R-:W2:Y:S01]  /*9ff0*/  LDC R15, c[0x0][0x148] ;  /* 0x00005200ff0f7b82 */ /* 0x000ea20000000800 */
[----:B0-----:R-:W-:-:S02]  /*a000*/  SHF.R.U64 R12, R4, R6, R3 ;  /* 0x00000006040c7219 */ /* 0x001fc40000001203 */
[----:B------:R-:W-:-:S05]  /*a010*/  SHF.R.U32.HI R3, RZ, R6, R3 ;  /* 0x00000006ff037219 */ /* 0x000fca0000011603 */
[----:B------:R-:W0:Y:S01]  /*a020*/  LDC R20, c[0x0][0x600] ;  /* 0x00018000ff147b82 */ /* 0x000e220000000800 */
[-CC-:B-1----:R-:W-:Y:S02]  /*a030*/  SHF.R.U64 R10, R12, R8.reuse, R3.reuse ;  /* 0x000000080c0a7219 */ /* 0x182fe40000001203 */
[----:B------:R-:W-:-:S05]  /*a040*/  SHF.R.U32.HI R3, RZ, R8, R3 ;  /* 0x00000008ff037219 */ /* 0x000fca0000011603 */
[----:B------:R-:W1:Y:S01]  /*a050*/  LDC R27, c[0x0][0x648] ;  /* 0x00019200ff1b7b82 */ /* 0x000e620000000800 */
[-C--:B---3--:R-:W-:Y:S02]  /*a060*/  SHF.L.U32 R4, R5, R26.reuse, RZ ;  /* 0x0000001a05047219 */ /* 0x088fe400000006ff */
[--C-:B------:R-:W-:Y:S02]  /*a070*/  SHF.R.U64 R14, R10, R26, R3.reuse ;  /* 0x0000001a0a0e7219 */ /* 0x100fe40000001203 */
[----:B------:R-:W-:Y:S02]  /*a080*/  LOP3.LUT R25, RZ, R4, RZ, 0x33, !PT ;  /* 0x00000004ff197212 */ /* 0x000fe400078e33ff */
[-C--:B------:R-:W-:Y:S01]  /*a090*/  SHF.R.U32.HI R5, RZ, R26.reuse, R3 ;  /* 0x0000001aff057219 */ /* 0x080fe20000011603 */
[----:B------:R-:W3:Y:S01]  /*a0a0*/  LDC R30, c[0x0][0x638] ;  /* 0x00018e00ff1e7b82 */ /* 0x000ee20000000800 */
[----:B------:R-:W-:Y:S01]  /*a0b0*/  SHF.L.U32 R154, R7, R26, RZ ;  /* 0x0000001a079a7219 */ /* 0x000fe200000006ff */
[----:B------:R-:W-:-:S06]  /*a0c0*/  IMAD.MOV.U32 R4, RZ, RZ, R14 ;  /* 0x000000ffff047224 */ /* 0x000fcc00078e000e */
[----:B------:R-:W0:Y:S01]  /*a0d0*/  LDC R31, c[0x0][0x610] ;  /* 0x00018400ff1f7b82 */ /* 0x000e220000000800 */
[----:B----4-:R-:W-:Y:S05]  /*a0e0*/  @!P0 BRA `(.L_x_289) ;  /* 0x0000000000288947 */ /* 0x010fea0003800000 */
        /* <DEDUP_REMOVED lines=10> */
.L_x_289:
[----:B------:R-:W-:Y:S01]  /*a190*/  ISETP.NE.AND P0, PT, R2, 0x1, PT ;  /* 0x000000010200780c */ /* 0x000fe20003f05270 */
[----:B0-----:R-:W-:Y:S01]  /*a1a0*/  VIADD R7, R20, 0xffffffff ;  /* 0xffffffff14077836 */ /* 0x001fe20000000000 */
[----:B-12---:R-:W-:Y:S01]  /*a1b0*/  SHF.R.U64 R0, R4, R27, R5 ;  /* 0x0000001b04007219 */ /* 0x006fe20000001205 */
[----:B------:R-:W-:Y:S01]  /*a1c0*/  IMAD.MOV R13, RZ, RZ, -R13 ;  /* 0x000000ffff0d7224 */ /* 0x000fe200078e0a0d */
[----:B------:R-:W-:Y:S01]  /*a1d0*/  LOP3.LUT R5, R10, R25, RZ, 0xc0, !PT ;  /* 0x000000190a057212 */ /* 0x000fe200078ec0ff */
[----:B------:R-:W-:Y:S02]  /*a1e0*/  IMAD.MOV.U32 R4, RZ, RZ, 0x1 ;  /* 0x00000001ff047424 */ /* 0x000fe400078e00ff */
[----:B------:R-:W-:Y:S02]  /*a1f0*/  IMAD.MOV R3, RZ, RZ, -R0 ;  /* 0x000000ffff037224 */ /* 0x000fe400078e0a00 */
[----:B------:R-:W-:Y:S01]  /*a200*/  IMAD R154, R154, R0, R5 ;  /* 0x000000009a9a7224 */ /* 0x000fe200078e0205 */
[----:B------:R-:W-:Y:S01]  /*a210*/  LOP3.LUT R5, R12, R7, RZ, 0xc0, !PT ;  /* 0x000000070c057212 */ /* 0x000fe200078ec0ff */
[----:B---3--:R-:W-:-:S02]  /*a220*/  IMAD R0, R3, R30, R14 ;  /* 0x0000001e03007224 */ /* 0x008fc400078e020e */
[----:B------:R-:W-:Y:S02]  /*a230*/  @P0 IMAD R21, R15, R13, R24 ;  /* 0x0000000d0f150224 */ /* 0x000fe400078e0218 */
[----:B------:R-:W-:Y:S01]  /*a240*/  IMAD R3, R0, R20, R5 ;  /* 0x0000001400037224 */ /* 0x000fe200078e0205 */
[----:B------:R-:W-:Y:S01]  /*a250*/  PRMT R0, R4, 0x7610, R0 ;  /* 0x0000761004007816 */ /* 0x000fe20000000000 */
[----:B------:R-:W-:-:S05]  /*a260*/  IMAD R154, R154, R31, R21 ;  /* 0x0000001f9a9a7224 */ /* 0x000fca00078e0215 */
[----:B------:R-:W-:Y:S02]  /*a270*/  SEL R153, R3, R154, !P0 ;  /* 0x0000009a03997207 */ /* 0x000fe40004000000 */
[----:B------:R-:W-:-:S07]  /*a280*/  SEL R154, R154, R3, !P0 ;  /* 0x000000039a9a7207 */ /* 0x000fce0004000000 */
.L_x_287:
[----:B------:R-:W-:-:S13]  /*a290*/  LOP3.LUT P0, RZ, R0, 0xff, RZ, 0xc0, !PT ;  /* 0x000000ff00ff7812 */ /* 0x000fda000780c0ff */
[----:B------:R-:W-:Y:S05]  /*a2a0*/  @P0 BRA `(.L_x_290) ;  /* 0xffffff6c00d40947 */ /* 0x000fea000383ffff */
[----:B------:R-:W-:Y:S05]  /*a2b0*/  EXIT ;  /* 0x000000000000794d */ /* 0x000fea0003800000 */
.L_x_7:
[----:B0-----:R-:W-:Y:S01]  /*a2c0*/  ULDC.64 UR4, c[0x0][0x650] ;  /* 0x0001940000047ab9 */ /* 0x001fe20000000a00 */
        /* <DEDUP_REMOVED lines=25> */
.L_x_292:
[----:B------:R-:W0:Y:S01]  /*a460*/  LDC.64 R28, c[0x0][0x640] ;  /* 0x00019000ff1c7b82 */ /* 0x000e220000000a00 */
[-CC-:B------:R-:W-:Y:S01]  /*a470*/  SHF.R.U64 R22, R12, R6.reuse, R13.reuse ;  /* 0x000000060c167219 */ /* 0x180fe2000000120d */
[----:B------:R-:W-:Y:S01]  /*a480*/  IMAD.MOV.U32 R30, RZ, RZ, 0x1 ;  /* 0x00000001ff1e7424 */ /* 0x000fe200078e00ff */
[----:B------:R-:W-:Y:S02]  /*a490*/  SHF.R.U32.HI R6, RZ, R6, R13 ;  /* 0x00000006ff067219 */ /* 0x000fe4000001160d */
        /* <DEDUP_REMOVED lines=8> */
[----:B------:R-:W-:Y:S01]  /*a520*/  IMAD.IADD R9, R9, 0x1, R11 ;  /* 0x0000000109097824 */ /* 0x000fe200078e020b */
[----:B0-----:R-:W-:-:S04]  /*a530*/  ISETP.NE.U32.AND P0, PT, R28, RZ, PT ;  /* 0x000000ff1c00720c */ /* 0x001fc80003f05070 */
[----:B------:R-:W-:Y:S02]  /*a540*/  ISETP.NE.AND.EX P0, PT, R29, RZ, PT, P0 ;  /* 0x000000ff1d00720c */ /* 0x000fe40003f05300 */
[----:B------:R-:W0:Y:S01]  /*a550*/  LDC R20, c[0x0][0x600] ;  /* 0x00018000ff147b82 */ /* 0x000e220000000800 */
[-CC-:B-1----:R-:W-:Y:S01]  /*a560*/  SHF.R.U64 R14, R8, R10.reuse, R9.reuse ;  /* 0x0000000a080e7219 */ /* 0x182fe20000001209 */
[----:B------:R-:W-:Y:S01]  /*a570*/  IMAD.MOV.U32 R8, RZ, RZ, -0x1 ;  /* 0xffffffffff087424 */ /* 0x000fe200078e00ff */
[----:B------:R-:W-:-:S05]  /*a580*/  SHF.R.U32.HI R9, RZ, R10, R9 ;  /* 0x0000000aff097219 */ /* 0x000fca0000011609 */
[----:B------:R-:W1:Y:S01]  /*a590*/  LDC R24, c[0x0][0x648] ;  /* 0x00019200ff187b82 */ /* 0x000e620000000800 */
[-CC-:B--2---:R-:W-:Y:S02]  /*a5a0*/  SHF.R.U64 R23, R14, R12.reuse, R9.reuse ;  /* 0x0000000c0e177219 */ /* 0x184fe40000001209 */
[----:B------:R-:W-:-:S05]  /*a5b0*/  SHF.R.U32.HI R6, RZ, R12, R9 ;  /* 0x0000000cff067219 */ /* 0x000fca0000011609 */
[----:B------:R-:W2:Y:S01]  /*a5c0*/  LDC R26, c[0x0][0x638] ;  /* 0x00018e00ff1a7b82 */ /* 0x000ea20000000800 */
[-C--:B---3--:R-:W-:Y:S02]  /*a5d0*/  SHF.L.U32 R8, R8, R27.reuse, RZ ;  /* 0x0000001b08087219 */ /* 0x088fe400000006ff */
[-CC-:B------:R-:W-:Y:S02]  /*a5e0*/  SHF.R.U64 R25, R23, R27.reuse, R6.reuse ;  /* 0x0000001b17197219 */ /* 0x180fe40000001206 */
[----:B------:R-:W-:Y:S02]  /*a5f0*/  LOP3.LUT R32, RZ, R8, RZ, 0x33, !PT ;  /* 0x00000008ff207212 */ /* 0x000fe400078e33ff */
[----:B------:R-:W-:Y:S01]  /*a600*/  SHF.R.U32.HI R9, RZ, R27, R6 ;  /* 0x0000001bff097219 */ /* 0x000fe20000011606 */
[----:B------:R-:W3:Y:S01]  /*a610*/  LDC R31, c[0x0][0x610] ;  /* 0x00018400ff1f7b82 */ /* 0x000ee20000000800 */
[----:B------:R-:W-:Y:S01]  /*a620*/  IMAD.MOV.U32 R8, RZ, RZ, R25 ;  /* 0x000000ffff087224 */ /* 0x000fe200078e0019 */
[----:B------:R-:W-:Y:S06]  /*a630*/  @!P0 BRA `(.L_x_293) ;  /* 0x0000000000288947 */ /* 0x000fec0003800000 */
        /* <DEDUP_REMOVED lines=10> */
.L_x_293:
[----:B------:R-:W-:Y:S01]  /*a6e0*/  ISETP.NE.AND P0, PT, R2, 0x1, PT ;  /* 0x000000010200780c */ /* 0x000fe20003f05270 */
[----:B------:R-:W-:Y:S01]  /*a6f0*/  IMAD.MOV.U32 R13, RZ, RZ, R22 ;  /* 0x000000ffff0d7224 */ /* 0x000fe200078e0016 */
[----:B-1----:R-:W-:Y:S01]  /*a700*/  SHF.R.U64 R6, R8, R24, R9 ;  /* 0x0000001808067219 */ /* 0x002fe20000001209 */
[----:B0-----:R-:W-:Y:S01]  /*a710*/  VIADD R9, R20, 0xffffffff ;  /* 0xffffffff14097836 */ /* 0x001fe20000000000 */
[----:B------:R-:W-:Y:S02]  /*a720*/  SHF.L.U32 R30, R30, R27, RZ ;  /* 0x0000001b1e1e7219 */ /* 0x000fe400000006ff */
[----:B------:R-:W-:Y:S01]  /*a730*/  LOP3.LUT R5, R23, R32, RZ, 0xc0, !PT ;  /* 0x0000002017057212 */ /* 0x000fe200078ec0ff */
[----:B------:R-:W-:-:S04]  /*a740*/  IMAD.MOV R8, RZ, RZ, -R6 ;  /* 0x000000ffff087224 */ /* 0x000fc800078e0a06 */
[----:B------:R-:W-:Y:S01]  /*a750*/  IMAD R6, R30, R6, R5 ;  /* 0x000000061e067224 */ /* 0x000fe200078e0205 */
[----:B------:R-:W-:Y:S01]  /*a760*/  LOP3.LUT R5, R14, R9, RZ, 0xc0, !PT ;  /* 0x000000090e057212 */ /* 0x000fe200078ec0ff */
[----:B------:R-:W-:Y:S02]  /*a770*/  @P0 IMAD R3, R7, R21, R4 ;  /* 0x0000001507030224 */ /* 0x000fe400078e0204 */
[----:B--2---:R-:W-:Y:S02]  /*a780*/  IMAD R4, R8, R26, R25 ;  /* 0x0000001a08047224 */ /* 0x004fe400078e0219 */
[----:B---3--:R-:W-:Y:S02]  /*a790*/  IMAD R3, R6, R31, R3 ;  /* 0x0000001f06037224 */ /* 0x008fe400078e0203 */
[----:B------:R-:W-:Y:S02]  /*a7a0*/  IMAD R4, R4, R20, R5 ;  /* 0x0000001404047224 */ /* 0x000fe400078e0205 */
[----:B------:R-:W-:-:S03]  /*a7b0*/  IMAD.MOV.U32 R6, RZ, RZ, 0x1 ;  /* 0x00000001ff067424 */ /* 0x000fc600078e00ff */
[----:B------:R-:W-:Y:S02]  /*a7c0*/  SEL R20, R4, R3, !P0 ;  /* 0x0000000304147207 */ /* 0x000fe40004000000 */
[----:B------:R-:W-:-:S07]  /*a7d0*/  SEL R12, R3, R4, !P0 ;  /* 0x00000004030c7207 */ /* 0x000fce0004000000 */
.L_x_291:
[----:B------:R-:W-:-:S08]  /*a7e0*/  NOP ;  /* 0x0000000000007918 */ /* 0x000fd00000000000 */
[----:B------:R-:W0:-:S00]  /*a7f0*/  USETMAXREG.DEALLOC.CTAPOOL 0x28 ;  /* 0x00000028000079c8 */ /* 0x000e0000080e0500 */
[----:B0-----:R-:W-:-:S13]  /*a800*/  ISETP.NE.AND P0, PT, R0, RZ, PT ;  /* 0x000000ff0000720c */ /* 0x001fda0003f05270 */
[----:B------:R-:W-:Y:S05]  /*a810*/  @P0 EXIT ;  /* 0x000000000000094d */ /* 0x000fea0003800000 */
[----:B------:R-:W-:Y:S01]  /*a820*/  LOP3.LUT P0, RZ, R6, 0xff, RZ, 0xc0, !PT ;  /* 0x000000ff06ff7812 */ /* 0x000fe2000780c0ff */
[----:B------:R-:W-:Y:S02]  /*a830*/  IMAD.MOV.U32 R10, RZ, RZ, 0x1 ;  /* 0x00000001ff0a7424 */ /* 0x000fe400078e00ff */
[----:B------:R-:W-:-:S10]  /*a840*/  IMAD.MOV.U32 R9, RZ, RZ, RZ ;  /* 0x000000ffff097224 */ /* 0x000fd400078e00ff */
[----:B------:R-:W-:Y:S05]  /*a850*/  @!P0 BRA `(.L_x_294) ;  /* 0x0000000c00848947 */ /* 0x000fea0003800000 */
[----:B------:R-:W0:Y:S01]  /*a860*/  LDC R0, c[0x0][0x28c] ;  /* 0x0000a300ff007b82 */ /* 0x000e220000000800 */
[----:B------:R-:W-:Y:S01]  /*a870*/  ULDC UR5, c[0x0][0x658] ;  /* 0x0001960000057ab9 */ /* 0x000fe20000000800 */
[----:B------:R-:W-:Y:S01]  /*a880*/  UMOV UR11, 0xffffffff ;  /* 0xffffffff000b7882 */ /* 0x000fe20000000000 */
[----:B------:R-:W-:Y:S01]  /*a890*/  UMOV UR15, 0x1 ;  /* 0x00000001000f7882 */ /* 0x000fe20000000000 */
[----:B------:R-:W-:Y:S01]  /*a8a0*/  USHF.L.U32 UR11, UR11, UR5, URZ ;  /* 0x000000050b0b7299 */ /* 0x000fe2000800063f */
[----:B------:R-:W-:Y:S01]  /*a8b0*/  BSSY B0, `(.L_x_294) ;  /* 0x00000db000007945 */ /* 0x000fe20003800000 */
[----:B------:R-:W-:Y:S01]  /*a8c0*/  ULDC UR9, c[0x0][0xc] ;  /* 0x0000030000097ab9 */ /* 0x000fe20000000800 */
[----:B------:R-:W-:Y:S01]  /*a8d0*/  ULDC UR14, c[0x0][0x10] ;  /* 0x00000400000e7ab9 */ /* 0x000fe20000000800 */
[----:B------:R-:W1:Y:S01]  /*a8e0*/  S2UR UR8, SR_CgaCtaId ;  /* 0x00000000000879c3 */ /* 0x000e620000008800 */
[----:B------:R-:W-:Y:S01]  /*a8f0*/  ULOP3.LUT UR13, URZ, UR11, URZ, 0x33, !UPT ;  /* 0x0000000b3f0d7292 */ /* 0x000fe2000f8e333f */
[----:B------:R-:W-:Y:S01]  /*a900*/  LOP3.LUT R11, R19, 0x2, RZ, 0xfc, !PT ;  /* 0x00000002130b7812 */ /* 0x000fe200078efcff */
[----:B------:R-:W-:Y:S01]  /*a910*/  IMAD.MOV.U32 R10, RZ, RZ, 0x1 ;  /* 0x00000001ff0a7424 */ /* 0x000fe200078e00ff */
[----:B------:R-:W-:Y:S01]  /*a920*/  ULDC UR4, c[0x0][0x600] ;  /* 0x0001800000047ab9 */ /* 0x000fe20000000800 */
[----:B------:R-:W-:Y:S01]  /*a930*/  IMAD.MOV.U32 R9, RZ, RZ, RZ ;  /* 0x000000ffff097224 */ /* 0x000fe200078e00ff */
[----:B------:R-:W-:Y:S01]  /*a940*/  UMOV UR18, 0x5 ;  /* 0x0000000500127882 */ /* 0x000fe20000000000 */
[----:B------:R-:W-:-:S02]  /*a950*/  UIADD3 UR4, UR4, -0x1, URZ ;  /* 0xffffffff04047890 */ /* 0x000fc4000fffe03f */
[----:B------:R-:W-:Y:S01]  /*a960*/  USHF.L.U32 UR5, UR15, UR5, URZ ;  /* 0x000000050f057299 */ /* 0x000fe2000800063f */
[----:B------:R-:W-:Y:S01]  /*a970*/  ULDC.64 UR28, c[0x0][0x198] ;  /* 0x00006600001c7ab9 */ /* 0x000fe20000000a00 */
[----:B0-----:R-:W-:-:S05]  /*a980*/  VIADD R0, R0, 0x1f ;  /* 0x0000001f00007836 */ /* 0x001fca0000000000 */
[----:B------:R-:W-:Y:S01]  /*a990*/  SHF.R.S32.HI R3, RZ, 0x1f, R0 ;  /* 0x0000001fff037819 */ /* 0x000fe20000011400 */
[----:B-1----:R-:W-:-:S03]  /*a9a0*/  ULOP3.LUT UR10, UR8, 0x1, URZ, 0xc0, !UPT ;  /* 0x00000001080a7892 */ /* 0x002fc6000f8ec03f */
[----:B------:R-:W-:Y:S01]  /*a9b0*/  LEA.HI R3, R3, R0, RZ, 0x5 ;  /* 0x0000000003037211 */ /* 0x000fe200078f28ff */
[----:B------:R-:W-:Y:S01]  /*a9c0*/  USHF.R.U32.HI UR25, URZ, 0x1, UR8 ;  /* 0x000000013f197899 */ /* 0x000fe20008011608 */
[----:B------:R-:W-:Y:S01]  /*a9d0*/  IMAD.MOV.U32 R0, RZ, RZ, 0x1 ;  /* 0x00000001ff007424 */ /* 0x000fe200078e00ff */
[----:B------:R-:W-:Y:S01]  /*a9e0*/  USHF.L.U32 UR6, UR8, 0x7, URZ ;  /* 0x0000000708067899 */ /* 0x000fe2000800063f */
[--C-:B------:R-:W-:Y:S01]  /*a9f0*/  SHF.R.S32.HI R8, RZ, 0x5, R3.reuse ;  /* 0x00000005ff087819 */ /* 0x100fe20000011403 */
[----:B------:R-:W-:Y:S02]  /*aa00*/  USHF.L.U32 UR7, UR8, 0xc, URZ ;  /* 0x0000000c08077899 */ /* 0x000fe4000800063f */
[----:B------:R-:W-:Y:S01]  /*aa10*/  ULOP3.LUT UR8, UR8, 0xfffffffe, URZ, 0xc0, !UPT ;  /* 0xfffffffe08087892 */ /* 0x000fe2000f8ec03f */
[----:B------:R-:W-:Y:S01]  /*aa20*/  PRMT R3, R0, 0x7610, R3 ;  /* 0x0000761000037816 */ /* 0x000fe20000000003 */
[----:B------:R-:W-:Y:S01]  /*aa30*/  UISETP.GT.U32.AND UP0, UPT, UR10, 0xffff, UPT ;  /* 0x0000ffff0a00788c */ /* 0x000fe2000bf04070 */
[----:B------:R-:W-:Y:S01]  /*aa40*/  VIADD R0, R8, 0x1 ;  /* 0x0000000108007836 */ /* 0x000fe20000000000 */
[----:B------:R-:W-:-:S02]  /*aa50*/  USHF.L.U32 UR11, UR15, UR8, URZ ;  /* 0x000000080f0b7299 */ /* 0x000fc4000800063f */
[----:B------:R-:W-:Y:S02]  /*aa60*/  ULOP3.LUT UR12, UR8, 0x1, URZ, 0xfc, !UPT ;  /* 0x00000001080c7892 */ /* 0x000fe4000f8efc3f */
[----:B------:R-:W-:Y:S02]  /*aa70*/  UIMAD.WIDE.U32 UR8, UR9, UR14, URZ ;  /* 0x0000000e090872a5 */ /* 0x000fe4000f8e003f */
[----:B------:R-:W-:Y:S01]  /*aa80*/  USEL UR10, UR10, 0xffff, !UP0 ;  /* 0x0000ffff0a0a7887 */ /* 0x000fe2000c000000 */
[----:B------:R-:W-:Y:S01]  /*aa90*/  ULDC UR14, c[0x0][0x14] ;  /* 0x00000500000e7ab9 */ /* 0x000fe20000000800 */
[----:B------:R-:W-:Y:S02]  /*aaa0*/  USHF.L.U32 UR12, UR15, UR12, URZ ;  /* 0x0000000c0f0c7299 */ /* 0x000fe4000800063f */
[----:B------:R-:W-:Y:S02]  /*aab0*/  UIMAD.WIDE.U32 UR26, UR8, UR14, URZ ;  /* 0x0000000e081a72a5 */ /* 0x000fe4000f8e003f */
[----:B------:R-:W-:-:S02]  /*aac0*/  UIMAD UR21, UR9, UR14, URZ ;  /* 0x0000000e091572a4 */ /* 0x000fc4000f8e023f */
[----:B------:R-:W-:Y:S02]  /*aad0*/  ULOP3.LUT UR10, UR10, 0xffff, URZ, 0xc0, !UPT ;  /* 0x0000ffff0a0a7892 */ /* 0x000fe4000f8ec03f */
[----:B------:R-:W-:Y:S02]  /*aae0*/  ULOP3.LUT UR6, UR6, 0x80, URZ, 0xc0, !UPT ;  /* 0x0000008006067892 */ /* 0x000fe4000f8ec03f */
[----:B------:R-:W-:Y:S02]  /*aaf0*/  ULOP3.LUT UR7, UR7, 0x1000, URZ, 0xc0, !UPT ;  /* 0x0000100007077892 */ /* 0x000fe4000f8ec03f */
[----:B------:R-:W-:Y:S02]  /*ab00*/  ULOP3.LUT UR19, UR11, UR12, URZ, 0xfc, !UPT ;  /* 0x0000000c0b137292 */ /* 0x000fe4000f8efc3f */
[----:B------:R-:W-:Y:S02]  /*ab10*/  UIADD3 UR21, UR27, UR21, URZ ;  /* 0x000000151b157290 */ /* 0x000fe4000fffe03f */
[----:B------:R-:W-:-:S12]  /*ab20*/  USHF.L.U32 UR18, UR18, UR10, URZ ;  /* 0x0000000a12127299 */ /* 0x000fd8000800063f */
.L_x_305:
[----:B------:R-:W-:-:S03]  /*ab30*/  UMOV UR8, 0xffffffff ;  /* 0xffffffff00087882 */ /* 0x000fc60000000000 */
[----:B------:R-:W-:Y:S05]  /*ab40*/  BRA.DIV UR8, `(.L_x_295) ;  /* 0x0000000e08b07947 */ /* 0x000fea000b800000 */
[----:B------:R-:W-:-:S13]  /*ab50*/  ELECT P6, URZ, PT ;  /* 0x00000000003f782f */ /* 0x000fda00038c0000 */
.L_x_316:
[----:B------:R-:W0:Y:S01]  /*ab60*/  LDC R4, c[0x0][0x28c] ;  /* 0x0000a300ff047b82 */ /* 0x000e220000000800 */
[----:B------:R-:W-:Y:S01]  /*ab70*/  BSSY B1, `(.L_x_296) ;  /* 0x000003c000017945 */ /* 0x000fe20003800000 */
[----:B0-----:R-:W-:-:S13]  /*ab80*/  ISETP.LT.OR P6, PT, R4, 0x1, !P6 ;  /* 0x000000010400780c */ /* 0x001fda00077c1670 */
[----:B------:R-:W-:Y:S05]  /*ab90*/  @P6 BRA `(.L_x_297) ;  /* 0x0000000000e46947 */ /* 0x000fea0003800000 */
[----:B------:R-:W-:Y:S01]  /*aba0*/  LEA R12, R12, UR25, 0x1 ;  /* 0x000000190c0c7c11 */ /* 0x000fe2000f8e08ff */
[----:B------:R-:W-:Y:S01]  /*abb0*/  IMAD.MOV.U32 R15, RZ, RZ, RZ ;  /* 0x000000ffff0f7224 */ /* 0x000fe200078e00ff */
[----:B------:R-:W-:Y:S01]  /*abc0*/  LEA R20, R20, UR6, 0x8 ;  /* 0x0000000614147c11 */ /* 0x000fe2000f8e40ff */
[----:B------:R-:W-:Y:S02]  /*abd0*/  IMAD.MOV.U32 R4, RZ, RZ, R0 ;  /* 0x000000ffff047224 */ /* 0x000fe400078e0000 */
[----:B------:R-:W-:Y:S02]  /*abe0*/  IMAD.MOV.U32 R5, RZ, RZ, R10 ;  /* 0x000000ffff057224 */ /* 0x000fe400078e000a */
[----:B------:R-:W-:Y:S02]  /*abf0*/  IMAD.MOV.U32 R6, RZ, RZ, R9 ;  /* 0x000000ffff067224 */ /* 0x000fe400078e0009 */
[----:B------:R-:W-:-:S07]  /*ac00*/  IMAD.SHL.U32 R14, R12, 0x40, RZ ;  /* 0x000000400c0e7824 */ /* 0x000fce00078e00ff */
.L_x_300:
[----:B------:R-:W0:Y:S01]  /*ac10*/  S2R R12, SR_CgaCtaId ;  /* 0x00000000000c7919 */ /* 0x000e220000008800 */
[----:B------:R-:W-:Y:S02]  /*ac20*/  MOV R7, 0x400 ;  /* 0x0000040000077802 */ /* 0x000fe40000000f00 */
[----:B------:R-:W-:Y:S02]  /*ac30*/  LOP3.LUT P1, RZ, R18, 0x7f, RZ, 0xc0, !PT ;  /* 0x0000007f12ff7812 */ /* 0x000fe4000782c0ff */
[----:B0-----:R-:W-:Y:S02]  /*ac40*/  LEA R24, R12, R7, 0x18 ;  /* 0x000000070c187211 */ /* 0x001fe400078ec0ff */
[----:B------:R-:W-:-:S09]  /*ac50*/  SHF.L.U32 R7, R5, 0x1f, RZ ;  /* 0x0000001f05077819 */ /* 0x000fd200000006ff */
[----:B------:R-:W0:Y:S01]  /*ac60*/  @!P1 LDC R12, c[0x0][0x500] ;  /* 0x00014000ff0c9b82 */ /* 0x000e220000000800 */
[----:B------:R-:W-:-:S04]  /*ac70*/  IMAD R22, R6, 0x8, R24 ;  /* 0x0000000806167824 */ /* 0x000fc800078e0218 */
[----:B------:R-:W1:Y:S02]  /*ac80*/  SYNCS.PHASECHK.TRANS64.TRYWAIT P0, [R22+URZ+0x20], R7 ;  /* 0x00002007160075a7 */ /* 0x000e64000800017f */
[----:B-1----:R-:W-:Y:S05]  /*ac90*/  @!P0 BRA `(.L_x_298) ;  /* 0x0000000c007c8947 */ /* 0x002fea0003800000 */
.L_x_317:
[----:B-1----:R-:W-:Y:S01]  /*aca0*/  PRMT R7, R11, 0x9910, RZ ;  /* 0x000099100b077816 */ /* 0x002fe200000000ff */
[----:B0-----:R0:W-:Y:S03]  /*acb0*/  @!P1 SYNCS.ARRIVE.TRANS64 RZ, [R22+URZ], R12 ;  /* 0x0000000c16ff99a7 */ /* 0x0011e6000800003f */
[----:B------:R-:W-:-:S13]  /*acc0*/  ISETP.NE.AND P0, PT, R7, 0x2, PT ;  /* 0x000000020700780c */ /* 0x000fda0003f05270 */
[----:B0-----:R-:W-:Y:S05]  /*acd0*/  @P0 BRA `(.L_x_299) ;  /* 0x0000000000040947 */ /* 0x001fea0003800000 */
[----:B------:R-:W-:Y:S01]  /*ace0*/  BPT.TRAP 0x1 ;  /* 0x000000040000795c */ /* 0x000fe20000300000 */
.L_x_299:
[----:B------:R-:W-:Y:S01]  /*acf0*/  LEA R7, R6, UR25, 0x1 ;  /* 0x0000001906077c11 */ /* 0x000fe2000f8e08ff */
[----:B------:R-:W-:Y:S01]  /*ad00*/  VIADD R4, R4, 0xffffffff ;  /* 0xffffffff04047836 */ /* 0x000fe20000000000 */
[----:B------:R-:W-:Y:S01]  /*ad10*/  R2UR UR23, R14 ;  /* 0x000000000e1772ca */ /* 0x000fe200000e0000 */
[----:B------:R-:W-:Y:S01]  /*ad20*/  UIADD3 UR14, UP0, UR28, 0xf0, URZ ;  /* 0x000000f01c0e7890 */ /* 0x000fe2000ff1e03f */
[----:B------:R-:W-:Y:S01]  /*ad30*/  R2UR UR9, R22 ;  /* 0x00000000160972ca */ /* 0x000fe200000e0000 */
[----:B------:R-:W-:Y:S01]  /*ad40*/  IMAD.SHL.U32 R7, R7, 0x800, RZ ;  /* 0x0000080007077824 */ /* 0x000fe200078e00ff */
[----:B------:R-:W-:Y:S01]  /*ad50*/  R2UR UR10, R15 ;  /* 0x000000000f0a72ca */ /* 0x000fe200000e0000 */
[----:B------:R-:W-:Y:S01]  /*ad60*/  UIADD3 UR32, UP1, UR28, 0x1f0, URZ ;  /* 0x000001f01c207890 */ /* 0x000fe2000ff3e03f */
[----:B------:R-:W-:Y:S01]  /*ad70*/  R2UR UR12, R13 ;  /* 0x000000000d0c72ca */ /* 0x000fe200000e0000 */
[--C-:B------:R-:W-:Y:S01]  /*ad80*/  IMAD R12, R7, 0x4, R24.reuse ;  /* 0x00000004070c7824 */ /* 0x100fe200078e0218 */
[----:B------:R-:W-:Y:S01]  /*ad90*/  LEA R7, R6, UR7, 0xd ;  /* 0x0000000706077c11 */ /* 0x000fe2000f8e68ff */
[----:B------:R-:W-:Y:S01]  /*ada0*/  UIADD3.X UR15, URZ, UR29, URZ, UP0, !UPT ;  /* 0x0000001d3f0f7290 */ /* 0x000fe200087fe43f */
[----:B------:R-:W-:Y:S01]  /*adb0*/  R2UR UR24, R20 ;  /* 0x00000000141872ca */ /* 0x000fe200000e0000 */
[----:B------:R-:W-:Y:S01]  /*adc0*/  UPRMT UR20, URZ, 0x5410, UR18 ;  /* 0x000054103f147896 */ /* 0x000fe20008000012 */
[----:B------:R-:W-:Y:S01]  /*add0*/  R2UR UR8, R12 ;  /* 0x000000000c0872ca */ /* 0x000fe200000e0000 */
[----:B------:R-:W-:Y:S01]  /*ade0*/  IMAD R7, R7, 0x4, R24 ;  /* 0x0000000407077824 */ /* 0x000fe200078e0218 */
[----:B------:R-:W-:Y:S01]  /*adf0*/  ISETP.GT.AND P1, PT, R4, 0x1, PT ;  /* 0x000000010400780c */ /* 0x000fe20003f24270 */
[----:B------:R-:W-:Y:S01]  /*ae00*/  VIADD R6, R6, 0x1 ;  /* 0x0000000106067836 */ /* 0x000fe20000000000 */
[----:B------:R-:W-:Y:S01]  /*ae10*/  UPRMT UR30, URZ, 0x5410, UR19 ;  /* 0x000054103f1e7896 */ /* 0x000fe20008000013 */
[----:B------:R-:W-:Y:S01]  /*ae20*/  VIADD R15, R15, 0x20 ;  /* 0x000000200f0f7836 */ /* 0x000fe20000000000 */
[----:B------:R-:W-:Y:S01]  /*ae30*/  R2UR UR11, R7 ;  /* 0x00000000070b72ca */ /* 0x000fe200000e0000 */
[----:B------:R-:W-:Y:S01]  /*ae40*/  UIADD3.X UR33, URZ, UR29, URZ, UP1, !UPT ;  /* 0x0000001d3f217290 */ /* 0x000fe20008ffe43f */
[----:B------:R-:W-:Y:S01]  /*ae50*/  ISETP.NE.AND P0, PT, R6, 0x4, PT ;  /* 0x000000040600780c */ /* 0x000fe20003f05270 */
[----:B------:R-:W-:Y:S01]  /*ae60*/  UMOV UR16, 0x0 ;  /* 0x0000000000107882 */ /* 0x000fe20000000000 */
[----:B------:R-:W-:-:S02]  /*ae70*/  UMOV UR17, 0x10000000 ;  /* 0x1000000000117882 */ /* 0x000fc40000000000 */
[----:B------:R-:W-:Y:S01]  /*ae80*/  SEL R12, RZ, 0x1, P0 ;  /* 0x00000001ff0c7807 */ /* 0x000fe20000000000 */
[----:B------:R-:W-:Y:S01]  /*ae90*/  UIADD3 UR8, UR8, 0x100, URZ ;  /* 0x0000010008087890 */ /* 0x000fe2000fffe03f */
[----:B------:R-:W-:Y:S02]  /*aea0*/  SEL R6, R6, RZ, P0 ;  /* 0x000000ff06067207 */ /* 0x000fe40000000000 */
[----:B------:R-:W-:-:S03]  /*aeb0*/  LOP3.LUT R5, R5, R12, RZ, 0x3c, !PT ;  /* 0x0000000c05057212 */ /* 0x000fc600078e3cff */
[----:B------:R-:W-:-:S03]  /*aec0*/  UIADD3 UR22, UR11, 0x10100, URZ ;  /* 0x000101000b167890 */ /* 0x000fc6000fffe03f */
[----:B------:R-:W-:Y:S02]  /*aed0*/  UMOV UR11, UR23 ;  /* 0x00000017000b7c82 */ /* 0x000fe40008000000 */
[----:B------:R0:W-:Y:S02]  /*aee0*/  UTMALDG.3D.MULTICAST [UR8], [UR14], UR20, desc[UR16] ;  /* 0x000010080e0073b4 */ /* 0x0001e40008011814 */
[----:B0-----:R-:W-:Y:S01]  /*aef0*/  UMOV UR8, UR22 ;  /* 0x0000001600087c82 */ /* 0x001fe20008000000 */
[----:B------:R-:W-:Y:S02]  /*af00*/  UMOV UR11, UR24 ;  /* 0x00000018000b7c82 */ /* 0x000fe40008000000 */
[----:B------:R0:W-:Y:S02]  /*af10*/  UTMALDG.3D.MULTICAST [UR8], [UR32], UR30, desc[UR16] ;  /* 0x00001008200073b4 */ /* 0x0001e4000801181e */
[----:B0-----:R-:W-:Y:S05]  /*af20*/  @P1 BRA `(.L_x_300) ;  /* 0xfffffffc00381947 */ /* 0x001fea000383ffff */
.L_x_297:
[----:B------:R-:W-:Y:S05]  /*af30*/  BSYNC B1 ;  /* 0x0000000000017941 */ /* 0x000fea0003800000 */
.L_x_296:
[----:B------:R-:W-:Y:S01]  /*af40*/  LOP3.LUT P1, RZ, R3, 0xff, RZ, 0xc0, !PT ;  /* 0x000000ff03ff7812 */ /* 0x000fe2000782c0ff */
[----:B------:R-:W-:Y:S01]  /*af50*/  IMAD.IADD R9, R8, 0x1, R9 ;  /* 0x0000000108097824 */ /* 0x000fe200078e0209 */
[----:B------:R-:W-:Y:S01]  /*af60*/  IADD3 R16, P2, R16, UR26, RZ ;  /* 0x0000001a10107c10 */ /* 0x000fe2000ff5e0ff */
[----:B------:R-:W-:Y:S01]  /*af70*/  ULDC.64 UR8, c[0x0][0x650] ;  /* 0x0001940000087ab9 */ /* 0x000fe20000000a00 */
[----:B------:R-:W-:Y:S01]  /*af80*/  BSSY B1, `(.L_x_301) ;  /* 0x000006b000017945 */ /* 0x000fe20003800000 */
[----:B------:R-:W-:Y:S01]  /*af90*/  IMAD.MOV.U32 R12, RZ, RZ, -0x1 ;  /* 0xffffffffff0c7424 */ /* 0x000fe200078e00ff */
[----:B------:R-:W-:Y:S01]  /*afa0*/  SHF.R.U32.HI R3, RZ, 0x2, R9 ;  /* 0x00000002ff037819 */ /* 0x000fe20000011609 */
[----:B------:R-:W-:Y:S01]  /*afb0*/  IMAD.MOV.U32 R20, RZ, RZ, -0x1 ;  /* 0xffffffffff147424 */ /* 0x000fe200078e00ff */
[----:B------:R-:W-:Y:S01]  /*afc0*/  ISETP.GT.U32.AND P0, PT, R9, 0x3, PT ;  /* 0x000000030900780c */ /* 0x000fe20003f04070 */
[----:B------:R-:W-:Y:S01]  /*afd0*/  IMAD.MOV.U32 R13, RZ, RZ, -0x1 ;  /* 0xffffffffff0d7424 */ /* 0x000fe200078e00ff */
[----:B------:R-:W-:-:S02]  /*afe0*/  LOP3.LUT R3, R3, 0x1, RZ, 0xc0, !PT ;  /* 0x0000000103037812 */ /* 0x000fc400078ec0ff */
[----:B------:R-:W-:Y:S01]  /*aff0*/  ISETP.LT.U32.AND P0, PT, R8, 0x4, P0 ;  /* 0x000000040800780c */ /* 0x000fe20000701070 */
[----:B------:R-:W0:Y:S01]  /*b000*/  @P1 S2R R5, SR_CgaCtaId ;  /* 0x0000000000051919 */ /* 0x000e220000008800 */
[----:B------:R-:W-:Y:S02]  /*b010*/  @P1 MOV R4, 0x400 ;  /* 0x0000040000041802 */ /* 0x000fe40000000f00 */
[----:B------:R-:W-:Y:S02]  /*b020*/  IADD3.X R17, R17, UR21, RZ, P2, !PT ;  /* 0x0000001511117c10 */ /* 0x000fe400097fe4ff */
[----:B------:R-:W-:Y:S02]  /*b030*/  ISETP.GE.U32.AND P2, PT, R16, UR8, PT ;  /* 0x0000000810007c0c */ /* 0x000fe4000bf46070 */
[----:B------:R-:W-:Y:S02]  /*b040*/  LOP3.LUT R9, R9, 0x3, RZ, 0xc0, !PT ;  /* 0x0000000309097812 */ /* 0x000fe400078ec0ff */
[----:B0-----:R-:W-:-:S04]  /*b050*/  @P1 LEA R4, R5, R4, 0x18 ;  /* 0x0000000405041211 */ /* 0x001fc800078ec0ff */
[----:B------:R0:W-:Y:S01]  /*b060*/  @P1 SYNCS.ARRIVE.TRANS64.A1T0 RZ, [R4+URZ+0x58], RZ ;  /* 0x000058ff04ff19a7 */ /* 0x0001e2000810003f */
[----:B------:R-:W-:Y:S02]  /*b070*/  ISETP.NE.U32.AND P1, PT, R3, 0x1, PT ;  /* 0x000000010300780c */ /* 0x000fe40003f25070 */
[----:B------:R-:W-:Y:S02]  /*b080*/  SEL R3, RZ, 0x1, !P0 ;  /* 0x00000001ff037807 */ /* 0x000fe40004000000 */
[----:B------:R-:W-:Y:S02]  /*b090*/  ISETP.GE.U32.AND.EX P0, PT, R17, UR9, PT, P2 ;  /* 0x0000000911007c0c */ /* 0x000fe4000bf06120 */
[----:B------:R-:W-:-:S04]  /*b0a0*/  ISETP.GT.U32.AND P1, PT, R8, 0x3, !P1 ;  /* 0x000000030800780c */ /* 0x000fc80004f24070 */
[----:B0-----:R-:W-:-:S04]  /*b0b0*/  SEL R4, RZ, 0x1, !P1 ;  /* 0x00000001ff047807 */ /* 0x001fc80004800000 */
[--C-:B------:R-:W-:Y:S02]  /*b0c0*/  LOP3.LUT R10, R4, R10, R3.reuse, 0x96, !PT ;  /* 0x0000000a040a7212 */ /* 0x100fe400078e9603 */
[----:B------:R-:W-:Y:S02]  /*b0d0*/  PRMT R4, RZ, 0x7610, R4 ;  /* 0x00007610ff047816 */ /* 0x000fe40000000004 */
[----:B------:R-:W-:Y:S01]  /*b0e0*/  PRMT R3, RZ, 0x7610, R3 ;  /* 0x00007610ff037816 */ /* 0x000fe20000000003 */
[----:B------:R-:W-:Y:S06]  /*b0f0*/  @P0 BRA `(.L_x_302) ;  /* 0x00000004004c0947 */ /* 0x000fec0003800000 */
[----:B------:R-:W0:Y:S01]  /*b100*/  S2R R14, SR_CTAID.X ;  /* 0x00000000000e7919 */ /* 0x000e220000002500 */
[----:B------:R-:W-:Y:S01]  /*b110*/  ULDC.64 UR8, c[0x0][0x628] ;  /* 0x00018a0000087ab9 */ /* 0x000fe20000000a00 */
[----:B------:R-:W1:Y:S01]  /*b120*/  LDC R15, c[0x0][0x144] ;  /* 0x00005100ff0f7b82 */ /* 0x000e620000000800 */
[----:B------:R-:W-:Y:S01]  /*b130*/  ISETP.NE.U32.AND P0, PT, RZ, UR8, PT ;  /* 0x00000008ff007c0c */ /* 0x000fe2000bf05070 */
[----:B------:R-:W2:Y:S01]  /*b140*/  S2R R12, SR_CTAID.Y ;  /* 0x00000000000c7919 */ /* 0x000ea20000002600 */
[----:B------:R-:W-:Y:S01]  /*b150*/  ULDC UR10, c[0x0][0x150] ;  /* 0x00005400000a7ab9 */ /* 0x000fe20000000800 */
[----:B------:R-:W-:Y:S01]  /*b160*/  ULDC UR11, c[0x0][0x630] ;  /* 0x00018c00000b7ab9 */ /* 0x000fe20000000800 */
[----:B------:R-:W-:Y:S01]  /*b170*/  ISETP.NE.AND.EX P0, PT, RZ, UR9, PT, P0 ;  /* 0x00000009ff007c0c */ /* 0x000fe2000bf05300 */
[----:B------:R-:W-:Y:S01]  /*b180*/  IMAD.MOV.U32 R4, RZ, RZ, R16 ;  /* 0x000000ffff047224 */ /* 0x000fe200078e0010 */
[----:B0-----:R-:W-:-:S05]  /*b190*/  I2FP.F32.U32 R5, R14 ;  /* 0x0000000e00057245 */ /* 0x001fca0000201000 */
[----:B------:R-:W-:Y:S01]  /*b1a0*/  FMUL R20, R5, UR10 ;  /* 0x0000000a05147c20 */ /* 0x000fe20008400000 */
[----:B------:R-:W-:-:S05]  /*b1b0*/  IMAD.MOV.U32 R5, RZ, RZ, R17 ;  /* 0x000000ffff057224 */ /* 0x000fca00078e0011 */
[----:B--2---:R-:W-:Y:S05]  /*b1c0*/  @!P0 BRA `(.L_x_303) ;  /* 0x0000000000288947 */ /* 0x004fea0003800000 */
[----:B------:R-:W-:Y:S02]  /*b1d0*/  ULDC UR10, c[0x0][0x634] ;  /* 0x00018d00000a7ab9 */ /* 0x000fe40000000800 */
[----:B------:R-:W-:-:S05]  /*b1e0*/  IADD3 R5, P0, R16, UR10, RZ ;  /* 0x0000000a10057c10 */ /* 0x000fca000ff1e0ff */
[----:B------:R-:W-:-:S04]  /*b1f0*/  IMAD.X R13, RZ, RZ, R17, P0 ;  /* 0x000000ffff0d7224 */ /* 0x000fc800000e0611 */
[----:B------:R-:W-:-:S04]  /*b200*/  IMAD.WIDE.U32 R6, R13, UR8, RZ ;  /* 0x000000080d067c25 */ /* 0x000fc8000f8e00ff */
[----:B------:R-:W-:-:S04]  /*b210*/  IMAD.WIDE.U32 R6, P0, R5, UR9, R6 ;  /* 0x0000000905067c25 */ /* 0x000fc8000f800006 */
[----:B------:R-:W-:-:S04]  /*b220*/  IMAD.WIDE.U32 R4, R5, UR8, RZ ;  /* 0x0000000805047c25 */ /* 0x000fc8000f8e00ff */
[----:B------:R-:W-:Y:S01]  /*b230*/  IMAD.MOV.U32 R4, RZ, RZ, R7 ;  /* 0x000000ffff047224 */ /* 0x000fe200078e0007 */
[----:B------:R-:W-:Y:S01]  /*b240*/  IADD3 RZ, P1, R5, R6, RZ ;  /* 0x0000000605ff7210 */ /* 0x000fe20007f3e0ff */
[----:B------:R-:W-:-:S04]  /*b250*/  IMAD.X R5, RZ, RZ, RZ, P0 ;  /* 0x000000ffff057224 */ /* 0x000fc800000e06ff */
[----:B------:R-:W-:-:S08]  /*b260*/  IMAD.WIDE.U32.X R4, R13, UR9, R4, P1 ;  /* 0x000000090d047c25 */ /* 0x000fd000088e0404 */
.L_x_303:
[--C-:B------:R-:W-:Y:S01]  /*b270*/  SHF.R.U64 R13, R4, UR11, R5.reuse ;  /* 0x0000000b040d7c19 */ /* 0x100fe20008001205 */
[----:B------:R-:W0:Y:S01]  /*b280*/  F2I.U32.TRUNC.NTZ R20, R20 ;  /* 0x0000001400147305 */ /* 0x000e22000020f000 */
[----:B------:R-:W-:Y:S01]  /*b290*/  SHF.R.U32.HI R4, RZ, UR11, R5 ;  /* 0x0000000bff047c19 */ /* 0x000fe20008011605 */
[----:B------:R-:W-:Y:S01]  /*b2a0*/  ULDC.64 UR8, c[0x0][0x620] ;  /* 0x0001880000087ab9 */ /* 0x000fe20000000a00 */
[----:B------:R-:W-:Y:S01]  /*b2b0*/  IADD3 R7, P0, RZ, -R13, RZ ;  /* 0x8000000dff077210 */ /* 0x000fe20007f1e0ff */
[----:B------:R-:W-:Y:S01]  /*b2c0*/  ULDC.64 UR10, c[0x0][0x640] ;  /* 0x00019000000a7ab9 */ /* 0x000fe20000000a00 */
[----:B------:R-:W2:Y:S03]  /*b2d0*/  LDC R21, c[0x0][0x148] ;  /* 0x00005200ff157b82 */ /* 0x000ea60000000800 */
[----:B------:R-:W-:Y:S01]  /*b2e0*/  IMAD.X R4, RZ, RZ, ~R4, P0 ;  /* 0x000000ffff047224 */ /* 0x000fe200000e0e04 */
[----:B------:R-:W-:-:S03]  /*b2f0*/  ISETP.NE.U32.AND P0, PT, RZ, UR10, PT ;  /* 0x0000000aff007c0c */ /* 0x000fc6000bf05070 */
[----:B------:R-:W-:Y:S01]  /*b300*/  IMAD R6, R4, UR8, RZ ;  /* 0x0000000804067c24 */ /* 0x000fe2000f8e02ff */
[----:B------:R-:W-:Y:S01]  /*b310*/  ISETP.NE.AND.EX P0, PT, RZ, UR11, PT, P0 ;  /* 0x0000000bff007c0c */ /* 0x000fe2000bf05300 */
[----:B------:R-:W-:Y:S01]  /*b320*/  IMAD.WIDE.U32 R4, R7, UR8, R16 ;  /* 0x0000000807047c25 */ /* 0x000fe2000f8e0010 */
[----:B------:R-:W-:-:S03]  /*b330*/  ULDC UR8, c[0x0][0x618] ;  /* 0x0001860000087ab9 */ /* 0x000fc60000000800 */
[----:B------:R-:W-:Y:S01]  /*b340*/  IMAD R7, R7, UR9, R6 ;  /* 0x0000000907077c24 */ /* 0x000fe2000f8e0206 */
[----:B------:R-:W-:Y:S01]  /*b350*/  ULDC UR9, c[0x0][0x154] ;  /* 0x0000550000097ab9 */ /* 0x000fe20000000800 */
[----:B0-----:R-:W-:Y:S02]  /*b360*/  IMAD.MOV R6, RZ, RZ, -R20 ;  /* 0x000000ffff067224 */ /* 0x001fe400078e0a14 */
[----:B------:R-:W-:Y:S02]  /*b370*/  IMAD.IADD R5, R5, 0x1, R7 ;  /* 0x0000000105057824 */ /* 0x000fe400078e0207 */
[----:B-1----:R-:W-:Y:S01]  /*b380*/  IMAD R14, R15, R6, R14 ;  /* 0x000000060f0e7224 */ /* 0x002fe200078e020e */
[----:B------:R-:W-:Y:S02]  /*b390*/  I2FP.F32.U32 R6, R12 ;  /* 0x0000000c00067245 */ /* 0x000fe40000201000 */
[--C-:B------:R-:W-:Y:S02]  /*b3a0*/  SHF.R.U64 R15, R4, UR8, R5.reuse ;  /* 0x00000008040f7c19 */ /* 0x100fe40008001205 */
[----:B------:R-:W-:Y:S01]  /*b3b0*/  SHF.R.U32.HI R4, RZ, UR8, R5 ;  /* 0x00000008ff047c19 */ /* 0x000fe20008011605 */
[----:B------:R-:W-:Y:S01]  /*b3c0*/  FMUL R6, R6, UR9 ;  /* 0x0000000906067c20 */ /* 0x000fe20008400000 */
[----:B------:R-:W-:-:S02]  /*b3d0*/  ULDC UR8, c[0x0][0x608] ;  /* 0x0001820000087ab9 */ /* 0x000fc40000000800 */
[--C-:B------:R-:W-:Y:S01]  /*b3e0*/  SHF.R.U64 R22, R15, UR8, R4.reuse ;  /* 0x000000080f167c19 */ /* 0x100fe20008001204 */
[----:B------:R0:W1:Y:S01]  /*b3f0*/  F2I.U32.TRUNC.NTZ R24, R6 ;  /* 0x0000000600187305 */ /* 0x000062000020f000 */
[----:B------:R-:W-:Y:S01]  /*b400*/  SHF.R.U32.HI R5, RZ, UR8, R4 ;  /* 0x00000008ff057c19 */ /* 0x000fe20008011604 */
[----:B------:R-:W-:-:S03]  /*b410*/  ULDC UR8, c[0x0][0x658] ;  /* 0x0001960000087ab9 */ /* 0x000fc60000000800 */
[--C-:B------:R-:W-:Y:S02]  /*b420*/  SHF.R.U64 R20, R22, UR8, R5.reuse ;  /* 0x0000000816147c19 */ /* 0x100fe40008001205 */
[----:B------:R-:W-:-:S03]  /*b430*/  SHF.R.U32.HI R23, RZ, UR8, R5 ;  /* 0x00000008ff177c19 */ /* 0x000fc60008011605 */
[----:B------:R-:W-:Y:S02]  /*b440*/  IMAD.MOV.U32 R4, RZ, RZ, R20 ;  /* 0x000000ffff047224 */ /* 0x000fe400078e0014 */
[----:B------:R-:W-:Y:S01]  /*b450*/  IMAD.MOV.U32 R5, RZ, RZ, R23 ;  /* 0x000000ffff057224 */ /* 0x000fe200078e0017 */
[----:B0-----:R-:W-:Y:S06]  /*b460*/  @!P0 BRA `(.L_x_304) ;  /* 0x0000000000288947 */ /* 0x001fec0003800000 */
        /* <DEDUP_REMOVED lines=10> */
.L_x_304:
[----:B------:R-:W-:Y:S01]  /*b510*/  ISETP.NE.AND P0, PT, R2, 0x1, PT ;  /* 0x000000010200780c */ /* 0x000fe20003f05270 */
[----:B------:R-:W-:Y:S01]  /*b520*/  ULDC UR8, c[0x0][0x648] ;  /* 0x0001920000087ab9 */ /* 0x000fe20000000800 */
[----:B------:R-:W-:Y:S01]  /*b530*/  LOP3.LUT R22, R22, UR13, RZ, 0xc0, !PT ;  /* 0x0000000d16167c12 */ /* 0x000fe2000f8ec0ff */
[----:B-1----:R-:W-:Y:S01]  /*b540*/  IMAD.MOV R24, RZ, RZ, -R24 ;  /* 0x000000ffff187224 */ /* 0x002fe200078e0a18 */
[----:B------:R-:W-:Y:S01]  /*b550*/  SHF.R.U64 R5, R4, UR8, R5 ;  /* 0x0000000804057c19 */ /* 0x000fe20008001205 */
[----:B------:R-:W-:Y:S01]  /*b560*/  ULDC UR8, c[0x0][0x638] ;  /* 0x00018e0000087ab9 */ /* 0x000fe20000000800 */
[----:B------:R-:W-:Y:S01]  /*b570*/  LOP3.LUT R15, R15, UR4, RZ, 0xc0, !PT ;  /* 0x000000040f0f7c12 */ /* 0x000fe2000f8ec0ff */
[----:B------:R-:W-:Y:S01]  /*b580*/  ULDC UR9, c[0x0][0x610] ;  /* 0x0001840000097ab9 */ /* 0x000fe20000000800 */
[----:B------:R-:W-:Y:S02]  /*b590*/  IMAD.MOV.U32 R4, RZ, RZ, 0x1 ;  /* 0x00000001ff047424 */ /* 0x000fe400078e00ff */
[----:B------:R-:W-:-:S02]  /*b5a0*/  IMAD.MOV R7, RZ, RZ, -R5 ;  /* 0x000000ffff077224 */ /* 0x000fc400078e0a05 */
[----:B------:R-:W-:Y:S02]  /*b5b0*/  IMAD R5, R5, UR5, R22 ;  /* 0x0000000505057c24 */ /* 0x000fe4000f8e0216 */
[----:B--2---:R-:W-:Y:S02]  /*b5c0*/  @P0 IMAD R14, R21, R24, R12 ;  /* 0x00000018150e0224 */ /* 0x004fe400078e020c */
[----:B------:R-:W-:Y:S01]  /*b5d0*/  IMAD R20, R7, UR8, R20 ;  /* 0x0000000807147c24 */ /* 0x000fe2000f8e0214 */
[----:B------:R-:W-:Y:S01]  /*b5e0*/  ULDC UR8, c[0x0][0x600] ;  /* 0x0001800000087ab9 */ /* 0x000fe20000000800 */
[----:B------:R-:W-:Y:S02]  /*b5f0*/  IMAD R14, R5, UR9, R14 ;  /* 0x00000009050e7c24 */ /* 0x000fe4000f8e020e */
[----:B------:R-:W-:-:S05]  /*b600*/  IMAD R5, R20, UR8, R15 ;  /* 0x0000000814057c24 */ /* 0x000fca000f8e020f */
[----:B------:R-:W-:Y:S02]  /*b610*/  SEL R20, R5, R14, !P0 ;  /* 0x0000000e05147207 */ /* 0x000fe40004000000 */
[----:B------:R-:W-:-:S07]  /*b620*/  SEL R12, R14, R5, !P0 ;  /* 0x000000050e0c7207 */ /* 0x000fce0004000000 */
.L_x_302:
[----:B------:R-:W-:Y:S05]  /*b630*/  BSYNC B1 ;  /* 0x0000000000017941 */ /* 0x000fea0003800000 */
.L_x_301:
[----:B------:R-:W-:-:S13]  /*b640*/  LOP3.LUT P0, RZ, R4, 0xff, RZ, 0xc0, !PT ;  /* 0x000000ff04ff7812 */ /* 0x000fda000780c0ff */
[----:B------:R-:W-:Y:S05]  /*b650*/  @P0 BRA `(.L_x_305) ;  /* 0xfffffff400340947 */ /* 0x000fea000383ffff */
[----:B------:R-:W-:Y:S05]  /*b660*/  BSYNC B0 ;  /* 0x0000000000007941 */ /* 0x000fea0003800000 */
.L_x_294:
[----:B------:R-:W-:-:S03]  /*b670*/  UMOV UR8, 0xffffffff ;  /* 0xffffffff00087882 */ /* 0x000fc60000000000 */
[----:B------:R-:W-:Y:S05]  /*b680*/  BRA.DIV UR8, `(.L_x_306) ;  /* 0x0000000608147947 */ /* 0x000fea000b800000 */
[----:B------:R-:W-:-:S13]  /*b690*/  ELECT P6, URZ, PT ;  /* 0x00000000003f782f */ /* 0x000fda00038c0000 */
.L_x_320:
[----:B------:R-:W-:Y:S04]  /*b6a0*/  BSSY B0, `(.L_x_307) ;  /* 0x000002b000007945 */ /* 0x000fe80003800000 */
[----:B------:R-:W-:Y:S05]  /*b6b0*/  @!P6 BRA `(.L_x_308) ;  /* 0x0000000000a4e947 */ /* 0x000fea0003800000 */
[----:B------:R-:W-:-:S04]  /*b6c0*/  LOP3.LUT R19, R19, 0x2, RZ, 0xfc, !PT ;  /* 0x0000000213137812 */ /* 0x000fc800078efcff */
[----:B------:R-:W-:-:S13]  /*b6d0*/  ISETP.NE.AND P0, PT, R19, 0x3, PT ;  /* 0x000000031300780c */ /* 0x000fda0003f05270 */
[----:B------:R-:W-:Y:S05]  /*b6e0*/  @!P0 BRA `(.L_x_309) ;  /* 0x0000000000048947 */ /* 0x000fea0003800000 */
[----:B------:R-:W-:Y:S01]  /*b6f0*/  BPT.TRAP 0x1 ;  /* 0x000000040000795c */ /* 0x000fe20000300000 */
.L_x_309:
[----:B------:R-:W0:Y:S01]  /*b700*/  S2R R3, SR_CgaCtaId ;  /* 0x0000000000037919 */ /* 0x000e220000008800 */
[----:B------:R-:W-:Y:S02]  /*b710*/  MOV R0, 0x400 ;  /* 0x0000040000007802 */ /* 0x000fe40000000f00 */
[----:B------:R-:W-:Y:S02]  /*b720*/  SHF.L.U32 R2, R10, 0x1f, RZ ;  /* 0x0000001f0a027819 */ /* 0x000fe400000006ff */
[----:B0-----:R-:W-:-:S05]  /*b730*/  LEA R0, R3, R0, 0x18 ;  /* 0x0000000003007211 */ /* 0x001fca00078ec0ff */
[----:B------:R-:W-:-:S04]  /*b740*/  VIADD R0, R0, 0x20 ;  /* 0x0000002000007836 */ /* 0x000fc80000000000 */
[C---:B------:R-:W-:Y:S02]  /*b750*/  IMAD R5, R9.reuse, 0x8, R0 ;  /* 0x0000000809057824 */ /* 0x040fe400078e0200 */
[----:B------:R-:W-:Y:S02]  /*b760*/  VIADD R9, R9, 0x1 ;  /* 0x0000000109097836 */ /* 0x000fe40000000000 */
[----:B------:R-:W0:Y:S03]  /*b770*/  SYNCS.PHASECHK.TRANS64.TRYWAIT P0, [R5+URZ], R2 ;  /* 0x00000002050075a7 */ /* 0x000e26000800017f */
[----:B------:R-:W-:-:S04]  /*b780*/  ISETP.NE.AND P1, PT, R9, 0x4, PT ;  /* 0x000000040900780c */ /* 0x000fc80003f25270 */
[----:B------:R-:W-:Y:S02]  /*b790*/  SEL R3, RZ, 0x1, P1 ;  /* 0x00000001ff037807 */ /* 0x000fe40000800000 */
[----:B------:R-:W-:Y:S02]  /*b7a0*/  SEL R9, R9, RZ, P1 ;  /* 0x000000ff09097207 */ /* 0x000fe40000800000 */
[----:B------:R-:W-:-:S03]  /*b7b0*/  LOP3.LUT R10, R10, R3, RZ, 0x3c, !PT ;  /* 0x000000030a0a7212 */ /* 0x000fc600078e3cff */
[----:B------:R-:W-:Y:S01]  /*b7c0*/  IMAD R7, R9, 0x8, R0 ;  /* 0x0000000809077824 */ /* 0x000fe200078e0200 */
[----:B------:R-:W-:Y:S01]  /*b7d0*/  SHF.L.U32 R4, R10, 0x1f, RZ ;  /* 0x0000001f0a047819 */ /* 0x000fe200000006ff */
[----:B0-----:R-:W-:Y:S06]  /*b7e0*/  @!P0 BRA `(.L_x_310) ;  /* 0x0000000000dc8947 */ /* 0x001fec0003800000 */
.L_x_321:
[----:B------:R-:W1:Y:S01]  /*b7f0*/  SYNCS.PHASECHK.TRANS64.TRYWAIT P0, [R7+URZ], R4 ;  /* 0x00000004070075a7 */ /* 0x000e62000800017f */
[----:B0-----:R-:W-:-:S05]  /*b800*/  VIADD R2, R9, 0x1 ;  /* 0x0000000109027836 */ /* 0x001fca0000000000 */
[----:B------:R-:W-:-:S04]  /*b810*/  ISETP.NE.AND P1, PT, R2, 0x4, PT ;  /* 0x000000040200780c */ /* 0x000fc80003f25270 */
[----:B------:R-:W-:Y:S02]  /*b820*/  SEL R3, RZ, 0x1, P1 ;  /* 0x00000001ff037807 */ /* 0x000fe40000800000 */
[----:B------:R-:W-:Y:S02]  /*b830*/  SEL R9, R2, RZ, P1 ;  /* 0x000000ff02097207 */ /* 0x000fe40000800000 */
[----:B------:R-:W-:-:S03]  /*b840*/  LOP3.LUT R11, R10, R3, RZ, 0x3c, !PT ;  /* 0x000000030a0b7212 */ /* 0x000fc600078e3cff */
[----:B------:R-:W-:Y:S01]  /*b850*/  IMAD R6, R9, 0x8, R0 ;  /* 0x0000000809067824 */ /* 0x000fe200078e0200 */
[----:B------:R-:W-:Y:S01]  /*b860*/  SHF.L.U32 R5, R11, 0x1f, RZ ;  /* 0x0000001f0b057819 */ /* 0x000fe200000006ff */
[----:B-1----:R-:W-:Y:S06]  /*b870*/  @!P0 BRA `(.L_x_311) ;  /* 0x0000000000cc8947 */ /* 0x002fec0003800000 */
.L_x_322:
[----:B------:R-:W1:Y:S01]  /*b880*/  SYNCS.PHASECHK.TRANS64.TRYWAIT P0, [R6+URZ], R5 ;  /* 0x00000005060075a7 */ /* 0x000e62000800017f */
[----:B------:R-:W-:-:S05]  /*b890*/  VIADD R2, R9, 0x1 ;  /* 0x0000000109027836 */ /* 0x000fca0000000000 */
[----:B------:R-:W-:-:S04]  /*b8a0*/  ISETP.NE.AND P1, PT, R2, 0x4, PT ;  /* 0x000000040200780c */ /* 0x000fc80003f25270 */
[----:B0-----:R-:W-:Y:S02]  /*b8b0*/  SEL R4, RZ, 0x1, P1 ;  /* 0x00000001ff047807 */ /* 0x001fe40000800000 */
[----:B------:R-:W-:Y:S02]  /*b8c0*/  SEL R3, R2, RZ, P1 ;  /* 0x000000ff02037207 */ /* 0x000fe40000800000 */
[----:B------:R-:W-:Y:S01]  /*b8d0*/  LOP3.LUT R4, R11, R4, RZ, 0x3c, !PT ;  /* 0x000000040b047212 */ /* 0x000fe200078e3cff */
[----:B-1----:R-:W-:Y:S06]  /*b8e0*/  @!P0 BRA `(.L_x_312) ;  /* 0x0000000000c48947 */ /* 0x002fec0003800000 */
.L_x_323:
[----:B------:R-:W-:Y:S01]  /*b8f0*/  IMAD R3, R3, 0x8, R0 ;  /* 0x0000000803037824 */ /* 0x000fe200078e0200 */
[----:B------:R-:W-:-:S07]  /*b900*/  SHF.L.U32 R0, R4, 0x1f, RZ ;  /* 0x0000001f04007819 */ /* 0x000fce00000006ff */
.L_x_313:
[----:B-1----:R1:W2:Y:S02]  /*b910*/  SYNCS.PHASECHK.TRANS64.TRYWAIT P0, [R3+URZ], R0 ;  /* 0x00000000030075a7 */ /* 0x0022a4000800017f */
[----:B--2---:R-:W-:Y:S05]  /*b920*/  @!P0 NANOSLEEP.SYNCS 0x989680 ;  /* 0x009896800000895d */ /* 0x004fea0003900000 */
[----:B------:R-:W2:Y:S02]  /*b930*/  @!P0 SYNCS.PHASECHK.TRANS64 P0, [R3+URZ], R0 ;  /* 0x00000000030085a7 */ /* 0x000ea4000800007f */
[----:B--2---:R-:W-:Y:S05]  /*b940*/  @!P0 BRA `(.L_x_313) ;  /* 0xfffffffc00f08947 */ /* 0x004fea000383ffff */
.L_x_308:
[----:B------:R-:W-:Y:S05]  /*b950*/  BSYNC B0 ;  /* 0x0000000000007941 */ /* 0x000fea0003800000 */
.L_x_307:
[----:B------:R-:W-:Y:S05]  /*b960*/  EXIT ;  /* 0x000000000000794d */ /* 0x000fea0003800000 */
.L_x_21:
[----:B---3--:R3:W4:Y:S02]  /*b970*/  SYNCS.PHASECHK.TRANS64.TRYWAIT P1, [R3+URZ], R0 ;  /* 0x00000000030075a7 */ /* 0x008724000802017f */
[----:B----4-:R-:W-:Y:S05]  /*b980*/  @!P1 NANOSLEEP.SYNCS 0x989680 ;  /* 0x009896800000995d */ /* 0x010fea0003900000 */
[----:B------:R-:W4:Y:S02]  /*b990*/  @!P1 SYNCS.PHASECHK.TRANS64 P1, [R3+URZ], R0 ;  /* 0x00000000030095a7 */ /* 0x000f24000802007f */
[----:B----4-:R-:W-:Y:S05]  /*b9a0*/  @!P1 BRA `(.L_x_21) ;  /* 0xfffffffc00f09947 */ /* 0x010fea000383ffff */
[----:B------:R-:W-:Y:S05]  /*b9b0*/  BRA `(.L_x_20) ;  /* 0xffffff5800d87947 */ /* 0x000fea000383ffff */
.L_x_26:
[----:B-1----:R1:W2:Y:S02]  /*b9c0*/  SYNCS.PHASECHK.TRANS64.TRYWAIT P1, [R5+URZ], R4 ;  /* 0x00000004050075a7 */ /* 0x0022a4000802017f */
[----:B--2---:R-:W-:Y:S05]  /*b9d0*/  @!P1 NANOSLEEP.SYNCS 0x989680 ;  /* 0x009896800000995d */ /* 0x004fea0003900000 */
[----:B------:R-:W2:Y:S02]  /*b9e0*/  @!P1 SYNCS.PHASECHK.TRANS64 P1, [R5+URZ], R4 ;  /* 0x00000004050095a7 */ /* 0x000ea4000802007f */
[----:B--2---:R-:W-:Y:S05]  /*b9f0*/  @!P1 BRA `(.L_x_26) ;  /* 0xfffffffc00f09947 */ /* 0x004fea000383ffff */
[----:B------:R-:W-:Y:S05]  /*ba00*/  BRA `(.L_x_25) ;  /* 0xffffff5c00d47947 */ /* 0x000fea000383ffff */
.L_x_295:
[----:B------:R-:W-:Y:S01]  /*ba10*/  BSSY B1, `(.L_x_314) ;  /* 0x0000006000017945 */ /* 0x000fe20003800000 */
[----:B------:R-:W-:-:S07]  /*ba20*/  IMAD.MOV.U32 R15, RZ, RZ, -0x1 ;  /* 0xffffffffff0f7424 */ /* 0x000fce00078e00ff */
[----:B------:R-:W-:Y:S05]  /*ba30*/  WARPSYNC.COLLECTIVE R15, `(.L_x_315) ;  /* 0x000000000f0c7348 */ /* 0x000fea0003c00000 */
[----:B------:R-:W-:Y:S02]  /*ba40*/  ELECT P6, UR62, PT ;  /* 0x00000000003e782f */ /* 0x000fe400038c0000 */
[----:B------:R-:W-:Y:S01]  /*ba50*/  MOV R14, UR62 ;  /* 0x0000003e000e7c02 */ /* 0x000fe20008000f00 */
[----:B------:R-:W-:Y:S10]  /*ba60*/  ENDCOLLECTIVE ;  /* 0x000000000000791b */ /* 0x000ff40003800000 */
.L_x_315:
[----:B------:R-:W-:Y:S05]  /*ba70*/  BSYNC B1 ;  /* 0x0000000000017941 */ /* 0x000fea0003800000 */
.L_x_314:
[----:B------:R-:W-:Y:S05]  /*ba80*/  BRA `(.L_x_316) ;  /* 0xfffffff000347947 */ /* 0x000fea000383ffff */
.L_x_298:
[----:B-1----:R1:W2:Y:S02]  /*ba90*/  SYNCS.PHASECHK.TRANS64.TRYWAIT P0, [R22+URZ+0x20], R7 ;  /* 0x00002007160075a7 */ /* 0x0022a4000800017f */
[----:B--2---:R-:W-:Y:S05]  /*baa0*/  @!P0 NANOSLEEP.SYNCS 0x989680 ;  /* 0x009896800000895d */ /* 0x004fea0003900000 */
[----:B------:R-:W2:Y:S02]  /*bab0*/  @!P0 SYNCS.PHASECHK.TRANS64 P0, [R22+URZ+0x20], R7 ;  /* 0x00002007160085a7 */ /* 0x000ea4000800007f */
[----:B--2---:R-:W-:Y:S05]  /*bac0*/  @!P0 BRA `(.L_x_298) ;  /* 0xfffffffc00f08947 */ /* 0x004fea000383ffff */
[----:B------:R-:W-:Y:S05]  /*bad0*/  BRA `(.L_x_317) ;  /* 0xfffffff000707947 */ /* 0x000fea000383ffff */
.L_x_306:
[----:B------:R-:W-:Y:S01]  /*bae0*/  BSSY B0, `(.L_x_318) ;  /* 0x0000006000007945 */ /* 0x000fe20003800000 */
[----:B------:R-:W-:-:S07]  /*baf0*/  IMAD.MOV.U32 R15, RZ, RZ, -0x1 ;  /* 0xffffffffff0f7424 */ /* 0x000fce00078e00ff */
[----:B------:R-:W-:Y:S05]  /*bb00*/  WARPSYNC.COLLECTIVE R15, `(.L_x_319) ;  /* 0x000000000f0c7348 */ /* 0x000fea0003c00000 */
[----:B------:R-:W-:Y:S02]  /*bb10*/  ELECT P6, UR62, PT ;  /* 0x00000000003e782f */ /* 0x000fe400038c0000 */
[----:B------:R-:W-:Y:S01]  /*bb20*/  MOV R14, UR62 ;  /* 0x0000003e000e7c02 */ /* 0x000fe20008000f00 */
[----:B------:R-:W-:Y:S10]  /*bb30*/  ENDCOLLECTIVE ;  /* 0x000000000000791b */ /* 0x000ff40003800000 */
.L_x_319:
[----:B------:R-:W-:Y:S05]  /*bb40*/  BSYNC B0 ;  /* 0x0000000000007941 */ /* 0x000fea0003800000 */
.L_x_318:
[----:B------:R-:W-:Y:S05]  /*bb50*/  BRA `(.L_x_320) ;  /* 0xfffffff800d07947 */ /* 0x000fea000383ffff */
.L_x_310:
[----:B0-----:R0:W1:Y:S02]  /*bb60*/  SYNCS.PHASECHK.TRANS64.TRYWAIT P0, [R5+URZ], R2 ;  /* 0x00000002050075a7 */ /* 0x001064000800017f */
[----:B-1----:R-:W-:Y:S05]  /*bb70*/  @!P0 NANOSLEEP.SYNCS 0x989680 ;  /* 0x009896800000895d */ /* 0x002fea0003900000 */
[----:B------:R-:W1:Y:S02]  /*bb80*/  @!P0 SYNCS.PHASECHK.TRANS64 P0, [R5+URZ], R2 ;  /* 0x00000002050085a7 */ /* 0x000e64000800007f */
[----:B-1----:R-:W-:Y:S05]  /*bb90*/  @!P0 BRA `(.L_x_310) ;  /* 0xfffffffc00f08947 */ /* 0x002fea000383ffff */
[----:B------:R-:W-:Y:S05]  /*bba0*/  BRA `(.L_x_321) ;  /* 0xfffffffc00107947 */ /* 0x000fea000383ffff */
.L_x_311:
[----:B0-----:R0:W1:Y:S02]  /*bbb0*/  SYNCS.PHASECHK.TRANS64.TRYWAIT P0, [R7+URZ], R4 ;  /* 0x00000004070075a7 */ /* 0x001064000800017f */
[----:B-1----:R-:W-:Y:S05]  /*bbc0*/  @!P0 NANOSLEEP.SYNCS 0x989680 ;  /* 0x009896800000895d */ /* 0x002fea0003900000 */
[----:B------:R-:W1:Y:S02]  /*bbd0*/  @!P0 SYNCS.PHASECHK.TRANS64 P0, [R7+URZ], R4 ;  /* 0x00000004070085a7 */ /* 0x000e64000800007f */
[----:B-1----:R-:W-:Y:S05]  /*bbe0*/  @!P0 BRA `(.L_x_311) ;  /* 0xfffffffc00f08947 */ /* 0x002fea000383ffff */
[----:B------:R-:W-:Y:S05]  /*bbf0*/  BRA `(.L_x_322) ;  /* 0xfffffffc00207947 */ /* 0x000fea000383ffff */
.L_x_312:
[----:B0-----:R0:W1:Y:S02]  /*bc00*/  SYNCS.PHASECHK.TRANS64.TRYWAIT P0, [R6+URZ], R5 ;  /* 0x00000005060075a7 */ /* 0x001064000800017f */
[----:B-1----:R-:W-:Y:S05]  /*bc10*/  @!P0 NANOSLEEP.SYNCS 0x989680 ;  /* 0x009896800000895d */ /* 0x002fea0003900000 */
[----:B------:R-:W1:Y:S02]  /*bc20*/  @!P0 SYNCS.PHASECHK.TRANS64 P0, [R6+URZ], R5 ;  /* 0x00000005060085a7 */ /* 0x000e64000800007f */
[----:B-1----:R-:W-:Y:S05]  /*bc30*/  @!P0 BRA `(.L_x_312) ;  /* 0xfffffffc00f08947 */ /* 0x002fea000383ffff */
[----:B------:R-:W-:Y:S05]  /*bc40*/  BRA `(.L_x_323) ;  /* 0xfffffffc00287947 */ /* 0x000fea000383ffff */
.L_x_324:
[----:B------:R-:W-:-:S00]  /*bc50*/  BRA `(.L_x_324) ;  /* 0xfffffffc00fc7947 */ /* 0x000fc0000383ffff */
[----:B------:R-:W-:-:S00]  /*bc60*/  NOP ;  /* 0x0000000000007918 */ /* 0x000fc00000000000 */
        /* <DEDUP_REMOVED lines=9> */
.L_x_325:


//--------------------- .nv.global.init           --------------------------
	.section	.nv.global.init,"aw",@progbits
.nv.global.init:
	.type		$str$22,@object
	.size		$str$22,($str$23 - $str$22)
$str$22:
        /*0000*/ 	.byte	0x6b, 0x5f, 0x74, 0x69, 0x6c, 0x65, 0x5f, 0x63, 0x6f, 0x75, 0x6e, 0x74, 0x20, 0x3e, 0x3d, 0x20
        /*0010*/ 	.byte	0x31, 0x00
	.type		$str$23,@object
	.size		$str$23,(__unnamed_1 - $str$23)
$str$23:
        /*0012*/ 	.byte	0x2f, 0x74, 0x6d, 0x70, 0x2f, 0x63, 0x75, 0x74, 0x6c, 0x61, 0x73, 0x73, 0x5f, 0x73, 0x77, 0x65
        /*0022*/ 	.byte	0x65, 0x70, 0x5f, 0x73, 0x72, 0x63, 0x2f, 0x69, 0x6e, 0x63, 0x6c, 0x75, 0x64, 0x65, 0x2f, 0x63
        /*0032*/ 	.byte	0x75, 0x74, 0x6c, 0x61, 0x73, 0x73, 0x2f, 0x67, 0x65, 0x6d, 0x6d, 0x2f, 0x63, 0x6f, 0x6c, 0x6c
        /*0042*/ 	.byte	0x65, 0x63, 0x74, 0x69, 0x76, 0x65, 0x2f, 0x73, 0x6d, 0x39, 0x30, 0x5f, 0x6d, 0x6d, 0x61, 0x5f
        /*0052*/ 	.byte	0x74, 0x6d, 0x61, 0x5f, 0x67, 0x6d, 0x6d, 0x61, 0x5f, 0x73, 0x73, 0x5f, 0x77, 0x61, 0x72, 0x70
        /*0062*/ 	.byte	0x73, 0x70, 0x65, 0x63, 0x69, 0x61, 0x6c, 0x69, 0x7a, 0x65, 0x64, 0x2e, 0x68, 0x70, 0x70, 0x00
	.type		__unnamed_1,@object
	.size		__unnamed_1,(.L_0 - __unnamed_1)
__unnamed_1:
        /*0072*/ 	.byte	0x76, 0x6f, 0x69, 0x64, 0x20, 0x63, 0x75, 0x74, 0x6c, 0x61, 0x73, 0x73, 0x3a, 0x3a, 0x67, 0x65
        /* <DEDUP_REMOVED lines=178> */
        /*0ba2*/ 	.byte	0x74, 0x79, 0x5d, 0x00
.L_0:


//--------------------- .nv.shared._ZN7cutlass13device_kernelINS_4gemm6kernel13GemmUniversalIN4cute5tupleIJiiiiEEENS1_10collective13CollectiveMmaINS1_34MainloopSm90TmaGmmaWarpSpecializedILi4ENS5_IJNS4_1CILi2EEESB_NSA_ILi1EEEEEENS1_35KernelTmaWarpSpecializedCooperativeEEENS5_IJNSA_ILi128EEENSA_ILi256EEENSA_ILi32EEEEEENS_10tfloat32_tENS5_IJlSC_lEEESK_SL_NS4_8TiledMMAINS4_8MMA_AtomIJNS4_4SM904GMMA30MMA_64x256x8_F32TF32TF32_SS_TNILNSP_7ScaleInE1ELSR_1EEEEEENS4_6LayoutINS5_IJSB_SC_SC_EEENS5_IJSC_NSA_ILi0EEESW_EEEEENS5_IJNS4_10UnderscoreESZ_SZ_EEEEENS4_23SM90_TMA_LOAD_MULTICASTENS4_14ComposedLayoutINS4_7SwizzleILi3ELi4ELi3EEENS4_18smem_ptr_flag_bitsILi32EEENSU_INS5_IJNSA_ILi8EEESI_EEENS5_IJSI_SC_EEEEEEEvNS4_8identityES12_S1C_vS1D_EENS_8epilogue10collective6detail29Sm90TmaWarpSpecializedAdapterINS1G_15DefaultEpilogueISK_SL_SL_NS1F_6thread17LinearCombinationISK_Li1EffLNS1K_9ScaleType4KindE0ELNS_15FloatRoundStyleE2ESK_EENS1_15EpilogueDefaultEEEEEvvEEEEvNT_6ParamsE --------------------------
	.section	.nv.shared._ZN7cutlass13device_kernelINS_4gemm6kernel13GemmUniversalIN4cute5tupleIJiiiiEEENS1_10collective13CollectiveMmaINS1_34MainloopSm90TmaGmmaWarpSpecializedILi4ENS5_IJNS4_1CILi2EEESB_NSA_ILi1EEEEEENS1_35KernelTmaWarpSpecializedCooperativeEEENS5_IJNSA_ILi128EEENSA_ILi256EEENSA_ILi32EEEEEENS_10tfloat32_tENS5_IJlSC_lEEESK_SL_NS4_8TiledMMAINS4_8MMA_AtomIJNS4_4SM904GMMA30MMA_64x256x8_F32TF32TF32_SS_TNILNSP_7ScaleInE1ELSR_1EEEEEENS4_6LayoutINS5_IJSB_SC_SC_EEENS5_IJSC_NSA_ILi0EEESW_EEEEENS5_IJNS4_10UnderscoreESZ_SZ_EEEEENS4_23SM90_TMA_LOAD_MULTICASTENS4_14ComposedLayoutINS4_7SwizzleILi3ELi4ELi3EEENS4_18smem_ptr_flag_bitsILi32EEENSU_INS5_IJNSA_ILi8EEESI_EEENS5_IJSI_SC_EEEEEEEvNS4_8identityES12_S1C_vS1D_EENS_8epilogue10collective6detail29Sm90TmaWarpSpecializedAdapterINS1G_15DefaultEpilogueISK_SL_SL_NS1F_6thread17LinearCombinationISK_Li1EffLNS1K_9ScaleType4KindE0ELNS_15FloatRoundStyleE2ESK_EENS1_15EpilogueDefaultEEEEEvvEEEEvNT_6ParamsE,"aw",@nobits
	.sectionflags	@""
	.align	16
	.zero		1024


//--------------------- .nv.shared.reserved.0     --------------------------
	.section	.nv.shared.reserved.0,"aw",@nobits
	.weak		__nv_reservedSMEM_offset_0_alias
	.size		__nv_reservedSMEM_offset_0_alias, 0, 0
	.other		__nv_reservedSMEM_offset_0_alias,@"STO_CUDA_RESERVED_SHARED STV_DEFAULT"
__nv_reservedSMEM_offset_0_alias:
	.zero		0


//--------------------- .nv.global                --------------------------
	.section	.nv.global,"aw",@nobits
.nv.global:
	.type		_ZN40_INTERNAL_474522d4_4_k_cu_973768fe_185574cute1_E,@object
	.size		_ZN40_INTERNAL_474522d4_4_k_cu_973768fe_185574cute1_E,(_ZN40_INTERNAL_474522d4_4_k_cu_973768fe_185574cuda3std3__45__cpo6cbeginE - _ZN40_INTERNAL_474522d4_4_k_cu_973768fe_185574cute1_E)
_ZN40_INTERNAL_474522d4_4_k_cu_973768fe_185574cute1_E:
	.zero		1
	.type		_ZN40_INTERNAL_474522d4_4_k_cu_973768fe_185574cuda3std3__45__cpo6cbeginE,@object
	.size		_ZN40_INTERNAL_474522d4_4_k_cu_973768fe_185574cuda3std3__45__cpo6cbeginE,(_ZN40_INTERNAL_474522d4_4_k_cu_973768fe_185574cuda3std3__48in_placeE - _ZN40_INTERNAL_474522d4_4_k_cu_973768fe_185574cuda3std3__45__cpo6cbeginE)
_ZN40_INTERNAL_474522d4_4_k_cu_973768fe_185574cuda3std3__45__cpo6cbeginE:
	.zero		1
	.type		_ZN40_INTERNAL_474522d4_4_k_cu_973768fe_185574cuda3std3__48in_placeE,@object
	.size		_ZN40_INTERNAL_474522d4_4_k_cu_973768fe_185574cuda3std3__48in_placeE,(_ZN40_INTERNAL_474522d4_4_k_cu_973768fe_185574cuda3std6ranges3__45__cpo9iter_moveE - _ZN40_INTERNAL_474522d4_4_k_cu_973768fe_185574cuda3std3__48in_placeE)
_ZN40_INTERNAL_474522d4_4_k_cu_973768fe_185574cuda3std3__48in_placeE:
	.zero		1
	.type		_ZN40_INTERNAL_474522d4_4_k_cu_973768fe_185574cuda3std6ranges3__45__cpo9iter_moveE,@object
	.size		_ZN40_INTERNAL_474522d4_4_k_cu_973768fe_185574cuda3std6ranges3__45__cpo9iter_moveE,(_ZN40_INTERNAL_474522d4_4_k_cu_973768fe_185574cuda3std3__45__cpo5beginE - _ZN40_INTERNAL_474522d4_4_k_cu_973768fe_185574cuda3std6ranges3__45__cpo9iter_moveE)
_ZN40_INTERNAL_474522d4_4_k_cu_973768fe_185574cuda3std6ranges3__45__cpo9iter_moveE:
	.zero		1
	.type		_ZN40_INTERNAL_474522d4_4_k_cu_973768fe_185574cuda3std3__45__cpo5beginE,@object
	.size		_ZN40_INTERNAL_474522d4_4_k_cu_973768fe_185574cuda3std3__45__cpo5beginE,(_ZN40_INTERNAL_474522d4_4_k_cu_973768fe_185574cuda3std3__442_GLOBAL__N__474522d4_4_k_cu_973768fe_185576ignoreE - _ZN40_INTERNAL_474522d4_4_k_cu_973768fe_185574cuda3std3__45__cpo5beginE)
_ZN40_INTERNAL_474522d4_4_k_cu_973768fe_185574cuda3std3__45__cpo5beginE:
	.zero		1
	.type		_ZN40_INTERNAL_474522d4_4_k_cu_973768fe_185574cuda3std3__442_GLOBAL__N__474522d4_4_k_cu_973768fe_185576ignoreE,@object
	.size		_ZN40_INTERNAL_474522d4_4_k_cu_973768fe_185574cuda3std3__442_GLOBAL__N__474522d4_4_k_cu_973768fe_185576ignoreE,(_ZN40_INTERNAL_474522d4_4_k_cu_973768fe_185574cute7productE - _ZN40_INTERNAL_474522d4_4_k_cu_973768fe_185574cuda3std3__442_GLOBAL__N__474522d4_4_k_cu_973768fe_185576ignoreE)
_ZN40_INTERNAL_474522d4_4_k_cu_973768fe_185574cuda3std3__442_GLOBAL__N__474522d4_4_k_cu_973768fe_185576ignoreE:
	.zero		1
	.type		_ZN40_INTERNAL_474522d4_4_k_cu_973768fe_185574cute7productE,@object
	.size		_ZN40_INTERNAL_474522d4_4_k_cu_973768fe_185574cute7productE,(_ZN40_INTERNAL_474522d4_4_k_cu_973768fe_185574cuda3std3__45__cpo3endE - _ZN40_INTERNAL_474522d4_4_k_cu_973768fe_185574cute7productE)
_ZN40_INTERNAL_474522d4_4_k_cu_973768fe_185574cute7productE:
	.zero		1
	.type		_ZN40_INTERNAL_474522d4_4_k_cu_973768fe_185574cuda3std3__45__cpo3endE,@object
	.size		_ZN40_INTERNAL_474522d4_4_k_cu_973768fe_185574cuda3std3__45__cpo3endE,(_ZN40_INTERNAL_474522d4_4_k_cu_973768fe_185574cuda3std3__419piecewise_constructE - _ZN40_INTERNAL_474522d4_4_k_cu_973768fe_185574cuda3std3__45__cpo3endE)
_ZN40_INTERNAL_474522d4_4_k_cu_973768fe_185574cuda3std3__45__cpo3endE:
	.zero		1
	.type		_ZN40_INTERNAL_474522d4_4_k_cu_973768fe_185574cuda3std3__419piecewise_constructE,@object
	.size		_ZN40_INTERNAL_474522d4_4_k_cu_973768fe_185574cuda3std3__419piecewise_constructE,(_ZN40_INTERNAL_474522d4_4_k_cu_973768fe_185574cuda3std3__45__cpo4cendE - _ZN40_INTERNAL_474522d4_4_k_cu_973768fe_185574cuda3std3__419piecewise_constructE)
_ZN40_INTERNAL_474522d4_4_k_cu_973768fe_185574cuda3std3__419piecewise_constructE:
	.zero		1
	.type		_ZN40_INTERNAL_474522d4_4_k_cu_973768fe_185574cuda3std3__45__cpo4cendE,@object
	.size		_ZN40_INTERNAL_474522d4_4_k_cu_973768fe_185574cuda3std3__45__cpo4cendE,(_ZN40_INTERNAL_474522d4_4_k_cu_973768fe_185574cuda3std6ranges3__45__cpo4swapE - _ZN40_INTERNAL_474522d4_4_k_cu_973768fe_185574cuda3std3__45__cpo4cendE)
_ZN40_INTERNAL_474522d4_4_k_cu_973768fe_185574cuda3std3__45__cpo4cendE:
	.zero		1
	.type		_ZN40_INTERNAL_474522d4_4_k_cu_973768fe_185574cuda3std6ranges3__45__cpo4swapE,@object
	.size		_ZN40_INTERNAL_474522d4_4_k_cu_973768fe_185574cuda3std6ranges3__45__cpo4swapE,(.L_8 - _ZN40_INTERNAL_474522d4_4_k_cu_973768fe_185574cuda3std6ranges3__45__cpo4swapE)
_ZN40_INTERNAL_474522d4_4_k_cu_973768fe_185574cuda3std6ranges3__45__cpo4swapE:
	.zero		1
.L_8:


//--------------------- .nv.constant0._ZN7cutlass13device_kernelINS_4gemm6kernel13GemmUniversalIN4cute5tupleIJiiiiEEENS1_10collective13CollectiveMmaINS1_34MainloopSm90TmaGmmaWarpSpecializedILi4ENS5_IJNS4_1CILi2EEESB_NSA_ILi1EEEEEENS1_35KernelTmaWarpSpecializedCooperativeEEENS5_IJNSA_ILi128EEENSA_ILi256EEENSA_ILi32EEEEEENS_10tfloat32_tENS5_IJlSC_lEEESK_SL_NS4_8TiledMMAINS4_8MMA_AtomIJNS4_4SM904GMMA30MMA_64x256x8_F32TF32TF32_SS_TNILNSP_7ScaleInE1ELSR_1EEEEEENS4_6LayoutINS5_IJSB_SC_SC_EEENS5_IJSC_NSA_ILi0EEESW_EEEEENS5_IJNS4_10UnderscoreESZ_SZ_EEEEENS4_23SM90_TMA_LOAD_MULTICASTENS4_14ComposedLayoutINS4_7SwizzleILi3ELi4ELi3EEENS4_18smem_ptr_flag_bitsILi32EEENSU_INS5_IJNSA_ILi8EEESI_EEENS5_IJSI_SC_EEEEEEEvNS4_8identityES12_S1C_vS1D_EENS_8epilogue10collective6detail29Sm90TmaWarpSpecializedAdapterINS1G_15DefaultEpilogueISK_SL_SL_NS1F_6thread17LinearCombinationISK_Li1EffLNS1K_9ScaleType4KindE0ELNS_15FloatRoundStyleE2ESK_EENS1_15EpilogueDefaultEEEEEvvEEEEvNT_6ParamsE --------------------------
	.section	.nv.constant0._ZN7cutlass13device_kernelINS_4gemm6kernel13GemmUniversalIN4cute5tupleIJiiiiEEENS1_10collective13CollectiveMmaINS1_34MainloopSm90TmaGmmaWarpSpecializedILi4ENS5_IJNS4_1CILi2EEESB_NSA_ILi1EEEEEENS1_35KernelTmaWarpSpecializedCooperativeEEENS5_IJNSA_ILi128EEENSA_ILi256EEENSA_ILi32EEEEEENS_10tfloat32_tENS5_IJlSC_lEEESK_SL_NS4_8TiledMMAINS4_8MMA_AtomIJNS4_4SM904GMMA30MMA_64x256x8_F32TF32TF32_SS_TNILNSP_7ScaleInE1ELSR_1EEEEEENS4_6LayoutINS5_IJSB_SC_SC_EEENS5_IJSC_NSA_ILi0EEESW_EEEEENS5_IJNS4_10UnderscoreESZ_SZ_EEEEENS4_23SM90_TMA_LOAD_MULTICASTENS4_14ComposedLayoutINS4_7SwizzleILi3ELi4ELi3EEENS4_18smem_ptr_flag_bitsILi32EEENSU_INS5_IJNSA_ILi8EEESI_EEENS5_IJSI_SC_EEEEEEEvNS4_8identityES12_S1C_vS1D_EENS_8epilogue10collective6detail29Sm90TmaWarpSpecializedAdapterINS1G_15DefaultEpilogueISK_SL_SL_NS1F_6thread17LinearCombinationISK_Li1EffLNS1K_9ScaleType4KindE0ELNS_15FloatRoundStyleE2ESK_EENS1_15EpilogueDefaultEEEEEvvEEEEvNT_6ParamsE,"a",@progbits
	.sectionflags	@""
	.align	4
.nv.constant0._ZN7cutlass13device_kernelINS_4gemm6kernel13GemmUniversalIN4cute5tupleIJiiiiEEENS1_10collective13CollectiveMmaINS1_34MainloopSm90TmaGmmaWarpSpecializedILi4ENS5_IJNS4_1CILi2EEESB_NSA_ILi1EEEEEENS1_35KernelTmaWarpSpecializedCooperativeEEENS5_IJNSA_ILi128EEENSA_ILi256EEENSA_ILi32EEEEEENS_10tfloat32_tENS5_IJlSC_lEEESK_SL_NS4_8TiledMMAINS4_8MMA_AtomIJNS4_4SM904GMMA30MMA_64x256x8_F32TF32TF32_SS_TNILNSP_7ScaleInE1ELSR_1EEEEEENS4_6LayoutINS5_IJSB_SC_SC_EEENS5_IJSC_NSA_ILi0EEESW_EEEEENS5_IJNS4_10UnderscoreESZ_SZ_EEEEENS4_23SM90_TMA_LOAD_MULTICASTENS4_14ComposedLayoutINS4_7SwizzleILi3ELi4ELi3EEENS4_18smem_ptr_flag_bitsILi32EEENSU_INS5_IJNSA_ILi8EEESI_EEENS5_IJSI_SC_EEEEEEEvNS4_8identityES12_S1C_vS1D_EENS_8epilogue10collective6detail29Sm90TmaWarpSpecializedAdapterINS1G_15DefaultEpilogueISK_SL_SL_NS1F_6thread17LinearCombinationISK_Li1EffLNS1K_9ScaleType4KindE0ELNS_15FloatRoundStyleE2ESK_EENS1_15EpilogueDefaultEEEEEvvEEEEvNT_6ParamsE:
	.zero		1664


//--------------------- SYMBOLS --------------------------

	.type		.nv.reservedSmem.offset0,@object
	.size		.nv.reservedSmem.offset0,0x4
	.type		__assertfail,@function
